def matmul_kernel(
    a_ptr,
    b_ptr,
    c_ptr,
    M,
    N,
    K,
    stride_am,
    stride_ak,
    stride_bk,
    stride_bn,
    stride_cm,
    stride_cn,
    BLOCK_M: tl.constexpr,
    BLOCK_N: tl.constexpr,
    BLOCK_K: tl.constexpr,
    GROUP_M: tl.constexpr,
):
    pid = tl.program_id(axis=0)
    num_pid_m = tl.cdiv(M, BLOCK_M)
    num_pid_n = tl.cdiv(N, BLOCK_N)
    num_pid_in_group = GROUP_M * num_pid_n
    group_id = pid // num_pid_in_group
    first_pid_m = group_id * GROUP_M
    group_size_m = min(num_pid_m - first_pid_m, GROUP_M)
    pid_m = first_pid_m + ((pid % num_pid_in_group) % group_size_m)
    pid_n = (pid % num_pid_in_group) // group_size_m

    offs_am = (pid_m * BLOCK_M + tl.arange(0, BLOCK_M)) % M
    offs_bn = (pid_n * BLOCK_N + tl.arange(0, BLOCK_N)) % N
    offs_k = tl.arange(0, BLOCK_K)
    a_ptrs = a_ptr + offs_am[:, None] * stride_am + offs_k[None, :] * stride_ak
    b_ptrs = b_ptr + offs_k[:, None] * stride_bk + offs_bn[None, :] * stride_bn

    acc = tl.zeros((BLOCK_M, BLOCK_N), dtype=tl.float32)
    for kk in range(0, tl.cdiv(K, BLOCK_K)):
        a = tl.load(a_ptrs, mask=offs_k[None, :] < K - kk * BLOCK_K, other=0.0)
        b = tl.load(b_ptrs, mask=offs_k[:, None] < K - kk * BLOCK_K, other=0.0)
        acc = tl.dot(a, b, acc)
        a_ptrs += BLOCK_K * stride_ak
        b_ptrs += BLOCK_K * stride_bk

    c = acc.to(c_ptr.dtype.element_ty)
    offs_cm = pid_m * BLOCK_M + tl.arange(0, BLOCK_M)
    offs_cn = pid_n * BLOCK_N + tl.arange(0, BLOCK_N)
    c_ptrs = c_ptr + offs_cm[:, None] * stride_cm + offs_cn[None, :] * stride_cn
    mask = (offs_cm[:, None] < M) & (offs_cn[None, :] < N)
    tl.store(c_ptrs, c, mask=mask)

# config = {"BLOCK_K": 64, "BLOCK_M": 64, "BLOCK_N": 128, "GROUP_M": 8, "arch": "sm_90", "dtype": "bf16", "num_ctas": 1, "num_stages": 3, "num_warps": 16}
# arch = sm_90


// ===== COMPILED SASS (sm_90a) =====

	.target	sm_90a

	.elftype	@"ET_EXEC"


//--------------------- .note.nv.tkinfo           --------------------------
	.section	.note.nv.tkinfo,"",@"SHT_NOTE"
	.sectionflags	@"SHF_NOTE_NV_TKINFO"
	.tkinfo
        /*0018*/ 	.word	0x00000002
        /*0030*/ 	.string	""
        /*0030*/ 	.string	"ptxas"
        /*0030*/ 	.string	"Cuda compilation tools, release 13.0, V13.0.88"
        /*0030*/ 	.string	"Build cuda_13.0.r13.0/compiler.36424714_0"
        /*0030*/ 	.string	"-v  -suppress-debug-info  -lineinfo  -arch sm_90a "



//--------------------- .note.nv.cuinfo           --------------------------
	.section	.note.nv.cuinfo,"",@"SHT_NOTE"
	.sectionflags	@"SHF_NOTE_NV_CUINFO"
        /*0018*/ 	.short	0x0002
        /*001a*/ 	.short	0x005a
        /*001c*/ 	.short	0x0082
	.zero		2


//--------------------- .nv.info                  --------------------------
	.section	.nv.info,"",@"SHT_CUDA_INFO"
	.align	4


	//----- nvinfo : EIATTR_REGCOUNT
	.align		4
        /*0000*/ 	.byte	0x04, 0x2f
        /*0002*/ 	.short	(.L_1 - .L_0)
	.align		4
.L_0:
        /*0004*/ 	.word	index@(matmul_kernel)
        /*0008*/ 	.word	0x0000007f


	//----- nvinfo : EIATTR_FRAME_SIZE
	.align		4
.L_1:
        /*000c*/ 	.byte	0x04, 0x11
        /*000e*/ 	.short	(.L_3 - .L_2)
	.align		4
.L_2:
        /*0010*/ 	.word	index@(matmul_kernel)
        /*0014*/ 	.word	0x00000000


	//----- nvinfo : EIATTR_MIN_STACK_SIZE
	.align		4
.L_3:
        /*0018*/ 	.byte	0x04, 0x12
        /*001a*/ 	.short	(.L_5 - .L_4)
	.align		4
.L_4:
        /*001c*/ 	.word	index@(matmul_kernel)
        /*0020*/ 	.word	0x00000000
.L_5:


//--------------------- .nv.compat                --------------------------
	.section	.nv.compat,"",@"SHT_CUDA_COMPAT_INFO"
	.align	4
        /*0000*/ 	.byte	0x02, 0x09, 0x01, 0x00, 0x02, 0x02, 0x04, 0x00, 0x02, 0x05, 0x05, 0x00, 0x03, 0x07, 0x01, 0x01
        /*0010*/ 	.byte	0x02, 0x03, 0x00, 0x00, 0x02, 0x06, 0x01, 0x00, 0x04, 0x0b, 0x08, 0x00, 0x00, 0x00, 0x00, 0x00
        /*0020*/ 	.byte	0x00, 0x00, 0x00, 0x00


//--------------------- .nv.info.matmul_kernel    --------------------------
	.section	.nv.info.matmul_kernel,"",@"SHT_CUDA_INFO"
	.sectionflags	@""
	.align	4


	//----- nvinfo : EIATTR_CUDA_API_VERSION
	.align		4
        /*0000*/ 	.byte	0x04, 0x37
        /*0002*/ 	.short	(.L_7 - .L_6)
.L_6:
        /*0004*/ 	.word	0x00000082


	//----- nvinfo : EIATTR_KPARAM_INFO
	.align		4
.L_7:
        /*0008*/ 	.byte	0x04, 0x17
        /*000a*/ 	.short	(.L_9 - .L_8)
.L_8:
        /*000c*/ 	.word	0x00000000
        /*0010*/ 	.short	0x000d
        /*0012*/ 	.short	0x0048
        /*0014*/ 	.byte	0x00, 0xf4, 0x21, 0x00


	//----- nvinfo : EIATTR_KPARAM_INFO
	.align		4
.L_9:
        /*0018*/ 	.byte	0x04, 0x17
        /*001a*/ 	.short	(.L_11 - .L_10)
.L_10:
        /*001c*/ 	.word	0x00000000
        /*0020*/ 	.short	0x000c
        /*0022*/ 	.short	0x0040
        /*0024*/ 	.byte	0x00, 0xf4, 0x21, 0x00


	//----- nvinfo : EIATTR_KPARAM_INFO
	.align		4
.L_11:
        /*0028*/ 	.byte	0x04, 0x17
        /*002a*/ 	.short	(.L_13 - .L_12)
.L_12:
        /*002c*/ 	.word	0x00000000
        /*0030*/ 	.short	0x000b
        /*0032*/ 	.short	0x0038
        /*0034*/ 	.byte	0x00, 0xf0, 0x11, 0x00


	//----- nvinfo : EIATTR_KPARAM_INFO
	.align		4
.L_13:
        /*0038*/ 	.byte	0x04, 0x17
        /*003a*/ 	.short	(.L_15 - .L_14)
.L_14:
        /*003c*/ 	.word	0x00000000
        /*0040*/ 	.short	0x000a
        /*0042*/ 	.short	0x0034
        /*0044*/ 	.byte	0x00, 0xf0, 0x11, 0x00


	//----- nvinfo : EIATTR_KPARAM_INFO
	.align		4
.L_15:
        /*0048*/ 	.byte	0x04, 0x17
        /*004a*/ 	.short	(.L_17 - .L_16)
.L_16:
        /*004c*/ 	.word	0x00000000
        /*0050*/ 	.short	0x0009
        /*0052*/ 	.short	0x0030
        /*0054*/ 	.byte	0x00, 0xf0, 0x11, 0x00


	//----- nvinfo : EIATTR_KPARAM_INFO
	.align		4
.L_17:
        /*0058*/ 	.byte	0x04, 0x17
        /*005a*/ 	.short	(.L_19 - .L_18)
.L_18:
        /*005c*/ 	.word	0x00000000
        /*0060*/ 	.short	0x0008
        /*0062*/ 	.short	0x002c
        /*0064*/ 	.byte	0x00, 0xf0, 0x11, 0x00


	//----- nvinfo : EIATTR_KPARAM_INFO
	.align		4
.L_19:
        /*0068*/ 	.byte	0x04, 0x17
        /*006a*/ 	.short	(.L_21 - .L_20)
.L_20:
        /*006c*/ 	.word	0x00000000
        /*0070*/ 	.short	0x0007
        /*0072*/ 	.short	0x0028
        /*0074*/ 	.byte	0x00, 0xf0, 0x11, 0x00


	//----- nvinfo : EIATTR_KPARAM_INFO
	.align		4
.L_21:
        /*0078*/ 	.byte	0x04, 0x17
        /*007a*/ 	.short	(.L_23 - .L_22)
.L_22:
        /*007c*/ 	.word	0x00000000
        /*0080*/ 	.short	0x0006
        /*0082*/ 	.short	0x0024
        /*0084*/ 	.byte	0x00, 0xf0, 0x11, 0x00


	//----- nvinfo : EIATTR_KPARAM_INFO
	.align		4
.L_23:
        /*0088*/ 	.byte	0x04, 0x17
        /*008a*/ 	.short	(.L_25 - .L_24)
.L_24:
        /*008c*/ 	.word	0x00000000
        /*0090*/ 	.short	0x0005
        /*0092*/ 	.short	0x0020
        /*0094*/ 	.byte	0x00, 0xf0, 0x11, 0x00


	//----- nvinfo : EIATTR_KPARAM_INFO
	.align		4
.L_25:
        /*0098*/ 	.byte	0x04, 0x17
        /*009a*/ 	.short	(.L_27 - .L_26)
.L_26:
        /*009c*/ 	.word	0x00000000
        /*00a0*/ 	.short	0x0004
        /*00a2*/ 	.short	0x001c
        /*00a4*/ 	.byte	0x00, 0xf0, 0x11, 0x00


	//----- nvinfo : EIATTR_KPARAM_INFO
	.align		4
.L_27:
        /*00a8*/ 	.byte	0x04, 0x17
        /*00aa*/ 	.short	(.L_29 - .L_28)
.L_28:
        /*00ac*/ 	.word	0x00000000
        /*00b0*/ 	.short	0x0003
        /*00b2*/ 	.short	0x0018
        /*00b4*/ 	.byte	0x00, 0xf0, 0x11, 0x00


	//----- nvinfo : EIATTR_KPARAM_INFO
	.align		4
.L_29:
        /*00b8*/ 	.byte	0x04, 0x17
        /*00ba*/ 	.short	(.L_31 - .L_30)
.L_30:
        /*00bc*/ 	.word	0x00000000
        /*00c0*/ 	.short	0x0002
        /*00c2*/ 	.short	0x0010
        /*00c4*/ 	.byte	0x00, 0xf4, 0x21, 0x00


	//----- nvinfo : EIATTR_KPARAM_INFO
	.align		4
.L_31:
        /*00c8*/ 	.byte	0x04, 0x17
        /*00ca*/ 	.short	(.L_33 - .L_32)
.L_32:
        /*00cc*/ 	.word	0x00000000
        /*00d0*/ 	.short	0x0001
        /*00d2*/ 	.short	0x0008
        /*00d4*/ 	.byte	0x00, 0xf4, 0x21, 0x00


	//----- nvinfo : EIATTR_KPARAM_INFO
	.align		4
.L_33:
        /*00d8*/ 	.byte	0x04, 0x17
        /*00da*/ 	.short	(.L_35 - .L_34)
.L_34:
        /*00dc*/ 	.word	0x00000000
        /*00e0*/ 	.short	0x0000
        /*00e2*/ 	.short	0x0000
        /*00e4*/ 	.byte	0x00, 0xf4, 0x21, 0x00


	//----- nvinfo : EIATTR_SPARSE_MMA_MASK
	.align		4
.L_35:
        /*00e8*/ 	.byte	0x03, 0x50
        /*00ea*/ 	.short	0x0000


	//----- nvinfo : EIATTR_MAXREG_COUNT
	.align		4
        /*00ec*/ 	.byte	0x03, 0x1b
        /*00ee*/ 	.short	0x0080


	//----- nvinfo : EIATTR_NUM_BARRIERS
	.align		4
        /*00f0*/ 	.byte	0x02, 0x4c
        /*00f2*/ 	.byte	0x01
	.zero		1


	//----- nvinfo : EIATTR_MERCURY_ISA_VERSION
	.align		4
        /*00f4*/ 	.byte	0x03, 0x5f
        /*00f6*/ 	.short	0x0101


	//----- nvinfo : EIATTR_EXIT_INSTR_OFFSETS
	.align		4
        /*00f8*/ 	.byte	0x04, 0x1c
        /*00fa*/ 	.short	(.L_37 - .L_36)


	//   ....[0]....
.L_36:
        /*00fc*/ 	.word	0x00002ca0


	//   ....[1]....
        /*0100*/ 	.word	0x00002cd0


	//----- nvinfo : EIATTR_REQNTID
	.align		4
.L_37:
        /*0104*/ 	.byte	0x04, 0x10
        /*0106*/ 	.short	(.L_39 - .L_38)
.L_38:
        /*0108*/ 	.word	0x00000200
        /*010c*/ 	.word	0x00000001
        /*0110*/ 	.word	0x00000001


	//----- nvinfo : EIATTR_CBANK_PARAM_SIZE
	.align		4
.L_39:
        /*0114*/ 	.byte	0x03, 0x19
        /*0116*/ 	.short	0x0050


	//----- nvinfo : EIATTR_PARAM_CBANK
	.align		4
        /*0118*/ 	.byte	0x04, 0x0a
        /*011a*/ 	.short	(.L_41 - .L_40)
	.align		4
.L_40:
        /*011c*/ 	.word	index@(.nv.constant0.matmul_kernel)
        /*0120*/ 	.short	0x0210
        /*0122*/ 	.short	0x0050


	//----- nvinfo : EIATTR_SW_WAR
	.align		4
.L_41:
        /*0124*/ 	.byte	0x04, 0x36
        /*0126*/ 	.short	(.L_43 - .L_42)
.L_42:
        /*0128*/ 	.word	0x00000008
.L_43:


//--------------------- .nv.callgraph             --------------------------
	.section	.nv.callgraph,"",@"SHT_CUDA_CALLGRAPH"
	.align	4
	.sectionentsize	8
	.align		4
        /*0000*/ 	.word	0x00000000
	.align		4
        /*0004*/ 	.word	0xffffffff
	.align		4
        /*0008*/ 	.word	0x00000000
	.align		4
        /*000c*/ 	.word	0xfffffffe
	.align		4
        /*0010*/ 	.word	0x00000000
	.align		4
        /*0014*/ 	.word	0xfffffffd
	.align		4
        /*0018*/ 	.word	0x00000000
	.align		4
        /*001c*/ 	.word	0xfffffffc


//--------------------- .text.matmul_kernel       --------------------------
	.section	.text.matmul_kernel,"ax",@progbits
	.align	128
        .global         matmul_kernel
        .type           matmul_kernel,@function
        .size           matmul_kernel,(.L_x_3 - matmul_kernel)
        .other          matmul_kernel,@"STO_CUDA_ENTRY STV_DEFAULT"
matmul_kernel:
.text.matmul_kernel:
[----:B------:R-:W-:Y:S08]  /*0000*/  LDC R1, c[0x0][0x28] ;  /* 0x00000a00ff017b82 */ /* 0x000ff00000000800 */
[----:B------:R-:W0:Y:S01]  /*0010*/  LDC.64 R28, c[0x0][0x228] ;  /* 0x00008a00ff1c7b82 */ /* 0x000e220000000a00 */
[----:B------:R-:W1:Y:S01]  /*0020*/  S2R R5, SR_CTAID.X ;  /* 0x0000000000057919 */ /* 0x000e620000002500 */
[----:B------:R-:W-:Y:S01]  /*0030*/  UMOV UR4, 0x400 ;  /* 0x0000040000047882 */ /* 0x000fe20000000000 */
[----:B------:R-:W-:Y:S01]  /*0040*/  ULDC.64 UR14, c[0x0][0x208] ;  /* 0x00008200000e7ab9 */ /* 0x000fe20000000a00 */
[----:B------:R-:W-:-:S02]  /*0050*/  CS2R R24, SRZ ;  /* 0x0000000000187805 */ /* 0x000fc4000001ff00 */
[----:B------:R-:W-:Y:S02]  /*0060*/  CS2R R26, SRZ ;  /* 0x00000000001a7805 */ /* 0x000fe4000001ff00 */
[----:B------:R-:W-:Y:S02]  /*0070*/  CS2R R30, SRZ ;  /* 0x00000000001e7805 */ /* 0x000fe4000001ff00 */
[----:B------:R-:W-:Y:S01]  /*0080*/  CS2R R40, SRZ ;  /* 0x0000000000287805 */ /* 0x000fe2000001ff00 */
[----:B------:R-:W2:Y:S08]  /*0090*/  LDC R94, c[0x0][0x230] ;  /* 0x00008c00ff5e7b82 */ /* 0x000eb00000000800 */
[----:B------:R-:W3:Y:S01]  /*00a0*/  S2UR UR12, SR_CgaCtaId ;  /* 0x00000000000c79c3 */ /* 0x000ee20000008800 */
[----:B0-----:R-:W-:-:S05]  /*00b0*/  VIADD R0, R29, 0x7f ;  /* 0x0000007f1d007836 */ /* 0x001fca0000000000 */
[----:B------:R-:W-:Y:S01]  /*00c0*/  SHF.R.S32.HI R3, RZ, 0x1f, R0 ;  /* 0x0000001fff037819 */ /* 0x000fe20000011400 */
[----:B--2---:R-:W-:-:S03]  /*00d0*/  VIADD R94, R94, 0x3f ;  /* 0x0000003f5e5e7836 */ /* 0x004fc60000000000 */
[----:B------:R-:W-:Y:S02]  /*00e0*/  LEA.HI R3, R3, R0, RZ, 0x7 ;  /* 0x0000000003037211 */ /* 0x000fe400078f38ff */
[----:B-1----:R-:W-:Y:S02]  /*00f0*/  IABS R8, R5 ;  /* 0x0000000500087213 */ /* 0x002fe40000000000 */
[----:B------:R-:W-:Y:S01]  /*0100*/  SHF.R.S32.HI R3, RZ, 0x7, R3 ;  /* 0x00000007ff037819 */ /* 0x000fe20000011403 */
[----:B---3--:R-:W-:-:S04]  /*0110*/  ULEA UR12, UR12, UR4, 0x18 ;  /* 0x000000040c0c7291 */ /* 0x008fc8000f8ec03f */
[----:B------:R-:W-:-:S05]  /*0120*/  IMAD.SHL.U32 R4, R3, 0x8, RZ ;  /* 0x0000000803047824 */ /* 0x000fca00078e00ff */
[-C--:B------:R-:W-:Y:S02]  /*0130*/  IABS R7, R4.reuse ;  /* 0x0000000400077213 */ /* 0x080fe40000000000 */
[----:B------:R-:W-:Y:S02]  /*0140*/  IABS R10, R4 ;  /* 0x00000004000a7213 */ /* 0x000fe40000000000 */
[----:B------:R-:W0:Y:S08]  /*0150*/  I2F.RP R0, R7 ;  /* 0x0000000700007306 */ /* 0x000e300000209400 */
[----:B0-----:R-:W0:Y:S02]  /*0160*/  MUFU.RCP R0, R0 ;  /* 0x0000000000007308 */ /* 0x001e240000001000 */
[----:B0-----:R-:W-:-:S02]  /*0170*/  VIADD R2, R0, 0xffffffe ;  /* 0x0ffffffe00027836 */ /* 0x001fc40000000000 */
[----:B------:R-:W-:-:S04]  /*0180*/  IMAD.MOV R0, RZ, RZ, -R10 ;  /* 0x000000ffff007224 */ /* 0x000fc800078e0a0a */
[----:B------:R0:W1:Y:S02]  /*0190*/  F2I.FTZ.U32.TRUNC.NTZ R3, R2 ;  /* 0x0000000200037305 */ /* 0x000064000021f000 */
[----:B0-----:R-:W-:Y:S02]  /*01a0*/  IMAD.MOV.U32 R2, RZ, RZ, RZ ;  /* 0x000000ffff027224 */ /* 0x001fe400078e00ff */
[----:B-1----:R-:W-:-:S04]  /*01b0*/  IMAD.MOV R6, RZ, RZ, -R3 ;  /* 0x000000ffff067224 */ /* 0x002fc800078e0a03 */
[----:B------:R-:W-:Y:S02]  /*01c0*/  IMAD R9, R6, R7, RZ ;  /* 0x0000000706097224 */ /* 0x000fe400078e02ff */
[----:B------:R-:W-:Y:S02]  /*01d0*/  IMAD.MOV.U32 R6, RZ, RZ, R8 ;  /* 0x000000ffff067224 */ /* 0x000fe400078e0008 */
[----:B------:R-:W-:-:S06]  /*01e0*/  IMAD.HI.U32 R3, R3, R9, R2 ;  /* 0x0000000903037227 */ /* 0x000fcc00078e0002 */
[----:B------:R-:W-:-:S04]  /*01f0*/  IMAD.HI.U32 R3, R3, R6, RZ ;  /* 0x0000000603037227 */ /* 0x000fc800078e00ff */
[----:B------:R-:W-:-:S05]  /*0200*/  IMAD R0, R3, R0, R6 ;  /* 0x0000000003007224 */ /* 0x000fca00078e0206 */
[----:B------:R-:W-:-:S13]  /*0210*/  ISETP.GT.U32.AND P1, PT, R7, R0, PT ;  /* 0x000000000700720c */ /* 0x000fda0003f24070 */
[----:B------:R-:W-:Y:S02]  /*0220*/  @!P1 IMAD.IADD R0, R0, 0x1, -R7 ;  /* 0x0000000100009824 */ /* 0x000fe400078e0a07 */
[----:B------:R-:W-:Y:S01]  /*0230*/  @!P1 VIADD R3, R3, 0x1 ;  /* 0x0000000103039836 */ /* 0x000fe20000000000 */
[----:B------:R-:W-:Y:S02]  /*0240*/  ISETP.NE.AND P1, PT, R4, RZ, PT ;  /* 0x000000ff0400720c */ /* 0x000fe40003f25270 */
[----:B------:R-:W-:Y:S02]  /*0250*/  ISETP.GE.U32.AND P0, PT, R0, R7, PT ;  /* 0x000000070000720c */ /* 0x000fe40003f06070 */
[----:B------:R-:W-:-:S04]  /*0260*/  LOP3.LUT R0, R5, R4, RZ, 0x3c, !PT ;  /* 0x0000000405007212 */ /* 0x000fc800078e3cff */
[----:B------:R-:W-:Y:S01]  /*0270*/  ISETP.GE.AND P2, PT, R0, RZ, PT ;  /* 0x000000ff0000720c */ /* 0x000fe20003f46270 */
[----:B------:R-:W-:-:S06]  /*0280*/  VIADD R0, R28, 0x3f ;  /* 0x0000003f1c007836 */ /* 0x000fcc0000000000 */
[----:B------:R-:W-:-:S04]  /*0290*/  @P0 VIADD R3, R3, 0x1 ;  /* 0x0000000103030836 */ /* 0x000fc80000000000 */
[----:B------:R-:W-:Y:S01]  /*02a0*/  IMAD.MOV.U32 R2, RZ, RZ, R3 ;  /* 0x000000ffff027224 */ /* 0x000fe200078e0003 */
[----:B------:R-:W-:-:S03]  /*02b0*/  SHF.R.S32.HI R3, RZ, 0x1f, R0 ;  /* 0x0000001fff037819 */ /* 0x000fc60000011400 */
[----:B------:R-:W-:Y:S01]  /*02c0*/  @!P2 IMAD.MOV R2, RZ, RZ, -R2 ;  /* 0x000000ffff02a224 */ /* 0x000fe200078e0a02 */
[----:B------:R-:W-:Y:S02]  /*02d0*/  @!P1 LOP3.LUT R2, RZ, R4, RZ, 0x33, !PT ;  /* 0x00000004ff029212 */ /* 0x000fe400078e33ff */
[----:B------:R-:W-:-:S03]  /*02e0*/  LEA.HI R3, R3, R0, RZ, 0x6 ;  /* 0x0000000003037211 */ /* 0x000fc600078f30ff */
[----:B------:R-:W-:Y:S02]  /*02f0*/  IMAD.SHL.U32 R23, R2, 0x8, RZ ;  /* 0x0000000802177824 */ /* 0x000fe400078e00ff */
[----:B------:R-:W-:-:S03]  /*0300*/  IMAD.MOV R2, RZ, RZ, -R2 ;  /* 0x000000ffff027224 */ /* 0x000fc600078e0a02 */
[----:B------:R-:W-:Y:S01]  /*0310*/  LEA.HI.SX32 R3, R3, -R23, 0x1a ;  /* 0x8000001703037211 */ /* 0x000fe200078fd2ff */
[----:B------:R-:W-:-:S03]  /*0320*/  IMAD R6, R4, R2, R5 ;  /* 0x0000000204067224 */ /* 0x000fc600078e0205 */
[----:B------:R-:W-:Y:S02]  /*0330*/  VIMNMX R11, R3, 0x8, PT ;  /* 0x00000008030b7848 */ /* 0x000fe40003fe0100 */
[----:B------:R-:W-:Y:S02]  /*0340*/  IABS R9, R6 ;  /* 0x0000000600097213 */ /* 0x000fe40000000000 */
[-C--:B------:R-:W-:Y:S02]  /*0350*/  IABS R7, R11.reuse ;  /* 0x0000000b00077213 */ /* 0x080fe40000000000 */
[----:B------:R-:W-:Y:S02]  /*0360*/  IABS R4, R11 ;  /* 0x0000000b00047213 */ /* 0x000fe40000000000 */
[----:B------:R-:W0:Y:S08]  /*0370*/  I2F.RP R0, R7 ;  /* 0x0000000700007306 */ /* 0x000e300000209400 */
[----:B0-----:R-:W0:Y:S02]  /*0380*/  MUFU.RCP R0, R0 ;  /* 0x0000000000007308 */ /* 0x001e240000001000 */
[----:B0-----:R-:W-:-:S02]  /*0390*/  VIADD R3, R0, 0xffffffe ;  /* 0x0ffffffe00037836 */ /* 0x001fc40000000000 */
[----:B------:R-:W-:Y:S02]  /*03a0*/  IMAD.MOV R0, RZ, RZ, -R4 ;  /* 0x000000ffff007224 */ /* 0x000fe400078e0a04 */
[----:B------:R-:W0:Y:S02]  /*03b0*/  S2R R4, SR_TID.X ;  /* 0x0000000000047919 */ /* 0x000e240000002100 */
[----:B------:R-:W1:Y:S02]  /*03c0*/  F2I.FTZ.U32.TRUNC.NTZ R3, R3 ;  /* 0x0000000300037305 */ /* 0x000e64000021f000 */
[----:B-1----:R-:W-:-:S04]  /*03d0*/  IMAD.MOV R8, RZ, RZ, -R3 ;  /* 0x000000ffff087224 */ /* 0x002fc800078e0a03 */
[----:B------:R-:W-:-:S04]  /*03e0*/  IMAD.MOV.U32 R2, RZ, RZ, R8 ;  /* 0x000000ffff027224 */ /* 0x000fc800078e0008 */
[----:B------:R-:W-:Y:S02]  /*03f0*/  IMAD R5, R2, R7, RZ ;  /* 0x0000000702057224 */ /* 0x000fe400078e02ff */
[----:B------:R-:W-:-:S04]  /*0400*/  IMAD.MOV.U32 R2, RZ, RZ, RZ ;  /* 0x000000ffff027224 */ /* 0x000fc800078e00ff */
[----:B------:R-:W-:Y:S01]  /*0410*/  IMAD.HI.U32 R2, R3, R5, R2 ;  /* 0x0000000503027227 */ /* 0x000fe200078e0002 */
[----:B0-----:R-:W-:-:S04]  /*0420*/  SHF.R.U32.HI R5, RZ, 0x6, R4 ;  /* 0x00000006ff057819 */ /* 0x001fc80000011604 */
[----:B------:R-:W-:Y:S01]  /*0430*/  SGXT.U32 R5, R5, 0x3 ;  /* 0x000000030505781a */ /* 0x000fe20000000000 */
        /* <DEDUP_REMOVED lines=8> */
[----:B------:R-:W-:-:S07]  /*04c0*/  ISETP.GE.AND P2, PT, R0, RZ, PT ;  /* 0x000000ff0000720c */ /* 0x000fce0003f46270 */
[----:B------:R-:W-:Y:S01]  /*04d0*/  @P0 VIADD R2, R2, 0x1 ;  /* 0x0000000102020836 */ /* 0x000fe20000000000 */
[----:B------:R-:W-:-:S05]  /*04e0*/  ISETP.GE.AND P0, PT, R94, 0x40, PT ;  /* 0x000000405e00780c */ /* 0x000fca0003f06270 */
[----:B------:R-:W-:Y:S01]  /*04f0*/  @!P2 IMAD.MOV R2, RZ, RZ, -R2 ;  /* 0x000000ffff02a224 */ /* 0x000fe200078e0a02 */
[----:B------:R-:W-:-:S05]  /*0500*/  @!P1 LOP3.LUT R2, RZ, R11, RZ, 0x33, !PT ;  /* 0x0000000bff029212 */ /* 0x000fca00078e33ff */
[----:B------:R-:W-:Y:S02]  /*0510*/  IMAD.MOV R0, RZ, RZ, -R2 ;  /* 0x000000ffff007224 */ /* 0x000fe400078e0a02 */
[----:B------:R-:W-:Y:S02]  /*0520*/  IMAD.SHL.U32 R2, R2, 0x80, RZ ;  /* 0x0000008002027824 */ /* 0x000fe400078e00ff */
[----:B------:R-:W-:Y:S01]  /*0530*/  IMAD R0, R11, R0, R6 ;  /* 0x000000000b007224 */ /* 0x000fe200078e0206 */
[----:B------:R-:W-:Y:S02]  /*0540*/  LOP3.LUT R6, R4, 0x3f, RZ, 0xc0, !PT ;  /* 0x0000003f04067812 */ /* 0x000fe400078ec0ff */
[C---:B------:R-:W-:Y:S01]  /*0550*/  LOP3.LUT R7, R2.reuse, R5, RZ, 0xfc, !PT ;  /* 0x0000000502077212 */ /* 0x040fe200078efcff */
[----:B------:R-:W-:Y:S01]  /*0560*/  IMAD.IADD R23, R23, 0x1, R0 ;  /* 0x0000000117177824 */ /* 0x000fe200078e0200 */
[C-C-:B------:R-:W-:Y:S02]  /*0570*/  LOP3.LUT R8, R2.reuse, 0x8, R5.reuse, 0xfe, !PT ;  /* 0x0000000802087812 */ /* 0x140fe400078efe05 */
[C-C-:B------:R-:W-:Y:S01]  /*0580*/  LOP3.LUT R9, R2.reuse, 0x10, R5.reuse, 0xfe, !PT ;  /* 0x0000001002097812 */ /* 0x140fe200078efe05 */
[----:B------:R-:W-:Y:S01]  /*0590*/  IMAD R23, R23, 0x40, R6 ;  /* 0x0000004017177824 */ /* 0x000fe200078e0206 */
[----:B------:R-:W-:-:S02]  /*05a0*/  LOP3.LUT R10, R2, 0x18, R5, 0xfe, !PT ;  /* 0x00000018020a7812 */ /* 0x000fc400078efe05 */
[C-C-:B------:R-:W-:Y:S02]  /*05b0*/  LOP3.LUT R11, R2.reuse, 0x20, R5.reuse, 0xfe, !PT ;  /* 0x00000020020b7812 */ /* 0x140fe400078efe05 */
[C-C-:B------:R-:W-:Y:S02]  /*05c0*/  LOP3.LUT R12, R2.reuse, 0x28, R5.reuse, 0xfe, !PT ;  /* 0x00000028020c7812 */ /* 0x140fe400078efe05 */
[C-C-:B------:R-:W-:Y:S02]  /*05d0*/  LOP3.LUT R13, R2.reuse, 0x30, R5.reuse, 0xfe, !PT ;  /* 0x00000030020d7812 */ /* 0x140fe400078efe05 */
[----:B------:R-:W-:Y:S02]  /*05e0*/  LOP3.LUT R14, R2, 0x38, R5, 0xfe, !PT ;  /* 0x00000038020e7812 */ /* 0x000fe400078efe05 */
[C---:B------:R-:W-:Y:S02]  /*05f0*/  LOP3.LUT R15, R7.reuse, 0x40, RZ, 0xfc, !PT ;  /* 0x00000040070f7812 */ /* 0x040fe400078efcff */
[----:B------:R-:W-:-:S02]  /*0600*/  LOP3.LUT R16, R7, 0x48, RZ, 0xfc, !PT ;  /* 0x0000004807107812 */ /* 0x000fc400078efcff */
[C---:B------:R-:W-:Y:S02]  /*0610*/  LOP3.LUT R17, R7.reuse, 0x50, RZ, 0xfc, !PT ;  /* 0x0000005007117812 */ /* 0x040fe400078efcff */
[C---:B------:R-:W-:Y:S02]  /*0620*/  LOP3.LUT R18, R7.reuse, 0x58, RZ, 0xfc, !PT ;  /* 0x0000005807127812 */ /* 0x040fe400078efcff */
[C---:B------:R-:W-:Y:S02]  /*0630*/  LOP3.LUT R19, R7.reuse, 0x60, RZ, 0xfc, !PT ;  /* 0x0000006007137812 */ /* 0x040fe400078efcff */
[C---:B------:R-:W-:Y:S02]  /*0640*/  LOP3.LUT R20, R7.reuse, 0x68, RZ, 0xfc, !PT ;  /* 0x0000006807147812 */ /* 0x040fe400078efcff */
[C---:B------:R-:W-:Y:S02]  /*0650*/  LOP3.LUT R21, R7.reuse, 0x70, RZ, 0xfc, !PT ;  /* 0x0000007007157812 */ /* 0x040fe400078efcff */
[----:B------:R-:W-:Y:S01]  /*0660*/  LOP3.LUT R22, R7, 0x78, RZ, 0xfc, !PT ;  /* 0x0000007807167812 */ /* 0x000fe200078efcff */
[----:B------:R-:W-:Y:S06]  /*0670*/  @!P0 BRA `(.L_x_0) ;  /* 0x0000001c00a08947 */ /* 0x000fec0003800000 */
[----:B------:R-:W-:Y:S01]  /*0680*/  IABS R0, R29 ;  /* 0x0000001d00007213 */ /* 0x000fe20000000000 */
[----:B------:R-:W-:Y:S01]  /*0690*/  ULDC UR4, c[0x0][0x234] ;  /* 0x00008d0000047ab9 */ /* 0x000fe20000000800 */
[----:B------:R-:W-:Y:S01]  /*06a0*/  IABS R2, R28 ;  /* 0x0000001c00027213 */ /* 0x000fe20000000000 */
[----:B------:R-:W-:Y:S01]  /*06b0*/  ULDC.64 UR6, c[0x0][0x210] ;  /* 0x0000840000067ab9 */ /* 0x000fe20000000a00 */
[----:B------:R-:W0:Y:S01]  /*06c0*/  I2F.RP R30, R0 ;  /* 0x00000000001e7306 */ /* 0x000e220000209400 */
[----:B------:R-:W-:Y:S01]  /*06d0*/  SHF.R.S32.HI R3, RZ, 0x1f, R94 ;  /* 0x0000001fff037819 */ /* 0x000fe2000001145e */
[----:B------:R-:W1:Y:S01]  /*06e0*/  LDC R93, c[0x0][0x238] ;  /* 0x00008e00ff5d7b82 */ /* 0x000e620000000800 */
[----:B------:R-:W-:Y:S01]  /*06f0*/  IABS R34, R20 ;  /* 0x0000001400227213 */ /* 0x000fe20000000000 */
[----:B------:R-:W-:Y:S01]  /*0700*/  UIADD3 UR5, UR12, 0x4000, URZ ;  /* 0x000040000c057890 */ /* 0x000fe2000fffe03f */
[----:B------:R-:W-:Y:S01]  /*0710*/  LEA.HI R94, R3, R94, RZ, 0x6 ;  /* 0x0000005e035e7211 */ /* 0x000fe200078f30ff */
[----:B------:R-:W-:Y:S01]  /*0720*/  ULDC UR24, c[0x0][0x230] ;  /* 0x00008c0000187ab9 */ /* 0x000fe20000000800 */
[----:B------:R-:W-:Y:S01]  /*0730*/  IABS R35, R19 ;  /* 0x0000001300237213 */ /* 0x000fe20000000000 */
[----:B------:R-:W2:Y:S01]  /*0740*/  I2F.RP R31, R2 ;  /* 0x00000002001f7306 */ /* 0x000ea20000209400 */
[----:B------:R-:W-:Y:S01]  /*0750*/  IABS R39, R17 ;  /* 0x0000001100277213 */ /* 0x000fe20000000000 */
[----:B------:R-:W-:Y:S01]  /*0760*/  USHF.R.U32.HI UR5, URZ, 0x4, UR5 ;  /* 0x000000043f057899 */ /* 0x000fe20008011605 */
[----:B------:R-:W-:-:S02]  /*0770*/  IABS R43, R16 ;  /* 0x00000010002b7213 */ /* 0x000fc40000000000 */
[----:B------:R-:W-:Y:S01]  /*0780*/  IABS R45, R15 ;  /* 0x0000000f002d7213 */ /* 0x000fe20000000000 */
[----:B------:R-:W-:Y:S01]  /*0790*/  USGXT.U32 UR13, UR5, 0xe ;  /* 0x0000000e050d789a */ /* 0x000fe20008000000 */
[----:B------:R-:W-:Y:S01]  /*07a0*/  IABS R47, R14 ;  /* 0x0000000e002f7213 */ /* 0x000fe20000000000 */
[----:B0-----:R-:W0:Y:S01]  /*07b0*/  MUFU.RCP R30, R30 ;  /* 0x0000001e001e7308 */ /* 0x001e220000001000 */
[----:B------:R-:W-:Y:S01]  /*07c0*/  IABS R49, R13 ;  /* 0x0000000d00317213 */ /* 0x000fe20000000000 */
[----:B------:R-:W-:Y:S01]  /*07d0*/  UIADD3 UR8, UP0, UR13, 0x80, URZ ;  /* 0x000000800d087890 */ /* 0x000fe2000ff1e03f */
[----:B------:R-:W-:Y:S02]  /*07e0*/  IABS R51, R12 ;  /* 0x0000000c00337213 */ /* 0x000fe40000000000 */
[----:B------:R-:W-:Y:S02]  /*07f0*/  IABS R59, R7 ;  /* 0x00000007003b7213 */ /* 0x000fe40000000000 */
[----:B------:R-:W-:Y:S01]  /*0800*/  IABS R53, R11 ;  /* 0x0000000b00357213 */ /* 0x000fe20000000000 */
[----:B--2---:R-:W2:Y:S01]  /*0810*/  MUFU.RCP R31, R31 ;  /* 0x0000001f001f7308 */ /* 0x004ea20000001000 */
[----:B------:R-:W-:Y:S01]  /*0820*/  IABS R61, R23 ;  /* 0x00000017003d7213 */ /* 0x000fe20000000000 */
[----:B-1----:R-:W-:Y:S01]  /*0830*/  IMAD R52, R5, R93, RZ ;  /* 0x0000005d05347224 */ /* 0x002fe200078e02ff */
[----:B------:R-:W-:-:S02]  /*0840*/  IABS R55, R10 ;  /* 0x0000000a00377213 */ /* 0x000fc40000000000 */
[----:B------:R-:W-:Y:S02]  /*0850*/  IABS R57, R8 ;  /* 0x0000000800397213 */ /* 0x000fe40000000000 */
[C---:B------:R-:W-:Y:S01]  /*0860*/  LOP3.LUT R99, R5.reuse, 0x10, RZ, 0xfc, !PT ;  /* 0x0000001005637812 */ /* 0x040fe200078efcff */
[----:B0-----:R-:W-:Y:S01]  /*0870*/  VIADD R24, R30, 0xffffffe ;  /* 0x0ffffffe1e187836 */ /* 0x001fe20000000000 */
[C---:B------:R-:W-:Y:S02]  /*0880*/  LOP3.LUT R42, R5.reuse, 0x18, RZ, 0xfc, !PT ;  /* 0x00000018052a7812 */ /* 0x040fe400078efcff */
[C---:B------:R-:W-:Y:S01]  /*0890*/  LOP3.LUT R97, R5.reuse, 0x20, RZ, 0xfc, !PT ;  /* 0x0000002005617812 */ /* 0x040fe200078efcff */
[----:B------:R0:W1:Y:S01]  /*08a0*/  F2I.FTZ.U32.TRUNC.NTZ R25, R24 ;  /* 0x0000001800197305 */ /* 0x000062000021f000 */
[----:B------:R-:W-:Y:S01]  /*08b0*/  LOP3.LUT R96, R5, 0x28, RZ, 0xfc, !PT ;  /* 0x0000002805607812 */ /* 0x000fe200078efcff */
[-C--:B------:R-:W-:Y:S01]  /*08c0*/  IMAD R91, R99, R93.reuse, RZ ;  /* 0x0000005d635b7224 */ /* 0x080fe200078e02ff */
[----:B------:R-:W-:Y:S01]  /*08d0*/  LOP3.LUT R40, R5, 0x30, RZ, 0xfc, !PT ;  /* 0x0000003005287812 */ /* 0x000fe200078efcff */
[----:B--2---:R-:W-:Y:S01]  /*08e0*/  VIADD R26, R31, 0xffffffe ;  /* 0x0ffffffe1f1a7836 */ /* 0x004fe20000000000 */
[----:B------:R-:W-:Y:S01]  /*08f0*/  IABS R31, R22 ;  /* 0x00000016001f7213 */ /* 0x000fe20000000000 */
[----:B------:R-:W-:Y:S01]  /*0900*/  IMAD R95, R97, R93, RZ ;  /* 0x0000005d615f7224 */ /* 0x000fe200078e02ff */
[C---:B------:R-:W-:Y:S01]  /*0910*/  LOP3.LUT R92, R5.reuse, 0x38, RZ, 0xfc, !PT ;  /* 0x00000038055c7812 */ /* 0x040fe200078efcff */
[----:B------:R2:W3:Y:S01]  /*0920*/  F2I.FTZ.U32.TRUNC.NTZ R27, R26 ;  /* 0x0000001a001b7305 */ /* 0x0004e2000021f000 */
[----:B0-----:R-:W-:Y:S01]  /*0930*/  IMAD.MOV.U32 R24, RZ, RZ, RZ ;  /* 0x000000ffff187224 */ /* 0x001fe200078e00ff */
[----:B------:R-:W-:-:S02]  /*0940*/  LOP3.LUT R98, R5, 0x8, RZ, 0xfc, !PT ;  /* 0x0000000805627812 */ /* 0x000fc400078efcff */
[----:B------:R-:W-:Y:S01]  /*0950*/  IMAD R48, R92, R93, RZ ;  /* 0x0000005d5c307224 */ /* 0x000fe200078e02ff */
[----:B------:R-:W-:Y:S01]  /*0960*/  SHF.R.S32.HI R94, RZ, 0x6, R94 ;  /* 0x00000006ff5e7819 */ /* 0x000fe2000001145e */
[----:B-1----:R-:W-:Y:S02]  /*0970*/  IMAD.MOV R33, RZ, RZ, -R25 ;  /* 0x000000ffff217224 */ /* 0x002fe400078e0a19 */
[----:B--2---:R-:W-:Y:S02]  /*0980*/  IMAD.MOV.U32 R26, RZ, RZ, RZ ;  /* 0x000000ffff1a7224 */ /* 0x004fe400078e00ff */
[----:B------:R-:W-:-:S04]  /*0990*/  IMAD R33, R33, R0, RZ ;  /* 0x0000000021217224 */ /* 0x000fc800078e02ff */
[----:B------:R-:W-:Y:S01]  /*09a0*/  IMAD.HI.U32 R25, R25, R33, R24 ;  /* 0x0000002119197227 */ /* 0x000fe200078e0018 */
[----:B------:R-:W-:-:S03]  /*09b0*/  IABS R33, R21 ;  /* 0x0000001500217213 */ /* 0x000fc60000000000 */
[----:B---3--:R-:W-:Y:S02]  /*09c0*/  IMAD.MOV R37, RZ, RZ, -R27 ;  /* 0x000000ffff257224 */ /* 0x008fe400078e0a1b */
[----:B------:R-:W-:-:S04]  /*09d0*/  IMAD.HI.U32 R3, R25, R31, RZ ;  /* 0x0000001f19037227 */ /* 0x000fc800078e00ff */
[----:B------:R-:W-:Y:S02]  /*09e0*/  IMAD R37, R37, R2, RZ ;  /* 0x0000000225257224 */ /* 0x000fe400078e02ff */
[----:B------:R-:W-:-:S04]  /*09f0*/  IMAD.HI.U32 R24, R25, R33, RZ ;  /* 0x0000002119187227 */ /* 0x000fc800078e00ff */
[----:B------:R-:W-:Y:S02]  /*0a00*/  IMAD.MOV R32, RZ, RZ, -R3 ;  /* 0x000000ffff207224 */ /* 0x000fe400078e0a03 */
[----:B------:R-:W-:-:S04]  /*0a10*/  IMAD.HI.U32 R3, R25, R34, RZ ;  /* 0x0000002219037227 */ /* 0x000fc800078e00ff */
[----:B------:R-:W-:Y:S01]  /*0a20*/  IMAD.HI.U32 R30, R27, R37, R26 ;  /* 0x000000251b1e7227 */ /* 0x000fe200078e001a */
[----:B------:R-:W-:-:S03]  /*0a30*/  IABS R37, R18 ;  /* 0x0000001200257213 */ /* 0x000fc60000000000 */
[----:B------:R-:W-:Y:S02]  /*0a40*/  IMAD.MOV R24, RZ, RZ, -R24 ;  /* 0x000000ffff187224 */ /* 0x000fe400078e0a18 */
[----:B------:R-:W-:-:S04]  /*0a50*/  IMAD.HI.U32 R26, R25, R35, RZ ;  /* 0x00000023191a7227 */ /* 0x000fc800078e00ff */
[----:B------:R-:W-:Y:S02]  /*0a60*/  IMAD.MOV R3, RZ, RZ, -R3 ;  /* 0x000000ffff037224 */ /* 0x000fe400078e0a03 */
[C---:B------:R-:W-:Y:S02]  /*0a70*/  IMAD R27, R0.reuse, R32, R31 ;  /* 0x00000020001b7224 */ /* 0x040fe400078e021f */
[C---:B------:R-:W-:Y:S02]  /*0a80*/  IMAD R31, R0.reuse, R24, R33 ;  /* 0x00000018001f7224 */ /* 0x040fe400078e0221 */
[----:B------:R-:W-:Y:S01]  /*0a90*/  IMAD.MOV R26, RZ, RZ, -R26 ;  /* 0x000000ffff1a7224 */ /* 0x000fe200078e0a1a */
[C---:B------:R-:W-:Y:S01]  /*0aa0*/  ISETP.GT.U32.AND P1, PT, R0.reuse, R27, PT ;  /* 0x0000001b0000720c */ /* 0x040fe20003f24070 */
[C---:B------:R-:W-:Y:S01]  /*0ab0*/  IMAD R33, R0.reuse, R3, R34 ;  /* 0x0000000300217224 */ /* 0x040fe200078e0222 */
[----:B------:R-:W-:Y:S01]  /*0ac0*/  ISETP.GT.U32.AND P5, PT, R0, R31, PT ;  /* 0x0000001f0000720c */ /* 0x000fe20003fa4070 */
[----:B------:R-:W-:Y:S01]  /*0ad0*/  IMAD.HI.U32 R3, R25, R37, RZ ;  /* 0x0000002519037227 */ /* 0x000fe200078e00ff */
[----:B------:R-:W-:-:S02]  /*0ae0*/  IABS R34, R9 ;  /* 0x0000000900227213 */ /* 0x000fc40000000000 */
[C---:B------:R-:W-:Y:S01]  /*0af0*/  ISETP.GT.U32.AND P0, PT, R0.reuse, R33, PT ;  /* 0x000000210000720c */ /* 0x040fe20003f04070 */
[----:B------:R-:W-:Y:S02]  /*0b00*/  IMAD R35, R0, R26, R35 ;  /* 0x0000001a00237224 */ /* 0x000fe400078e0223 */
[----:B------:R-:W-:-:S03]  /*0b10*/  IMAD.HI.U32 R24, R25, R39, RZ ;  /* 0x0000002719187227 */ /* 0x000fc600078e00ff */
[----:B------:R-:W-:Y:S01]  /*0b20*/  ISETP.GT.U32.AND P4, PT, R0, R35, PT ;  /* 0x000000230000720c */ /* 0x000fe20003f84070 */
[----:B------:R-:W-:Y:S02]  /*0b30*/  IMAD.MOV R26, RZ, RZ, -R3 ;  /* 0x000000ffff1a7224 */ /* 0x000fe400078e0a03 */
[----:B------:R-:W-:-:S04]  /*0b40*/  IMAD.HI.U32 R3, R25, R43, RZ ;  /* 0x0000002b19037227 */ /* 0x000fc800078e00ff */
[----:B------:R-:W-:Y:S02]  /*0b50*/  IMAD.MOV R32, RZ, RZ, -R24 ;  /* 0x000000ffff207224 */ /* 0x000fe400078e0a18 */
[----:B------:R-:W-:Y:S02]  /*0b60*/  IMAD R37, R0, R26, R37 ;  /* 0x0000001a00257224 */ /* 0x000fe400078e0225 */
[----:B------:R-:W-:-:S03]  /*0b70*/  IMAD.HI.U32 R24, R25, R45, RZ ;  /* 0x0000002d19187227 */ /* 0x000fc600078e00ff */
[----:B------:R-:W-:Y:S01]  /*0b80*/  ISETP.GT.U32.AND P3, PT, R0, R37, PT ;  /* 0x000000250000720c */ /* 0x000fe20003f64070 */
[----:B------:R-:W-:-:S04]  /*0b90*/  IMAD.HI.U32 R26, R25, R47, RZ ;  /* 0x0000002f191a7227 */ /* 0x000fc800078e00ff */
[----:B------:R-:W-:Y:S02]  /*0ba0*/  IMAD.MOV R3, RZ, RZ, -R3 ;  /* 0x000000ffff037224 */ /* 0x000fe400078e0a03 */
[----:B------:R-:W-:Y:S02]  /*0bb0*/  IMAD.MOV R24, RZ, RZ, -R24 ;  /* 0x000000ffff187224 */ /* 0x000fe400078e0a18 */
[----:B------:R-:W-:Y:S02]  /*0bc0*/  IMAD.MOV R26, RZ, RZ, -R26 ;  /* 0x000000ffff1a7224 */ /* 0x000fe400078e0a1a */
[----:B------:R-:W-:Y:S02]  /*0bd0*/  IMAD R43, R0, R3, R43 ;  /* 0x00000003002b7224 */ /* 0x000fe400078e022b */
[----:B------:R-:W-:-:S04]  /*0be0*/  IMAD.HI.U32 R3, R25, R49, RZ ;  /* 0x0000003119037227 */ /* 0x000fc800078e00ff */
[C---:B------:R-:W-:Y:S02]  /*0bf0*/  IMAD R45, R0.reuse, R24, R45 ;  /* 0x00000018002d7224 */ /* 0x040fe400078e022d */
[----:B------:R-:W-:Y:S02]  /*0c00*/  IMAD R47, R0, R26, R47 ;  /* 0x0000001a002f7224 */ /* 0x000fe400078e022f */
[----:B------:R-:W-:-:S04]  /*0c10*/  IMAD.HI.U32 R24, R25, R51, RZ ;  /* 0x0000003319187227 */ /* 0x000fc800078e00ff */
[----:B------:R-:W-:Y:S02]  /*0c20*/  IMAD.MOV R26, RZ, RZ, -R3 ;  /* 0x000000ffff1a7224 */ /* 0x000fe400078e0a03 */
[C---:B------:R-:W-:Y:S02]  /*0c30*/  IMAD R39, R0.reuse, R32, R39 ;  /* 0x0000002000277224 */ /* 0x040fe400078e0227 */
[----:B------:R-:W-:Y:S02]  /*0c40*/  IMAD.MOV R32, RZ, RZ, -R24 ;  /* 0x000000ffff207224 */ /* 0x000fe400078e0a18 */
[C---:B------:R-:W-:Y:S01]  /*0c50*/  IMAD R49, R0.reuse, R26, R49 ;  /* 0x0000001a00317224 */ /* 0x040fe200078e0231 */
[----:B------:R-:W-:Y:S01]  /*0c60*/  ISETP.GT.U32.AND P2, PT, R0, R39, PT ;  /* 0x000000270000720c */ /* 0x000fe20003f44070 */
[----:B------:R-:W-:-:S04]  /*0c70*/  IMAD.HI.U32 R26, R25, R59, RZ ;  /* 0x0000003b191a7227 */ /* 0x000fc800078e00ff */
[C---:B------:R-:W-:Y:S02]  /*0c80*/  IMAD R51, R0.reuse, R32, R51 ;  /* 0x0000002000337224 */ /* 0x040fe400078e0233 */
[----:B------:R-:W-:Y:S02]  /*0c90*/  IMAD.MOV R32, RZ, RZ, -R26 ;  /* 0x000000ffff207224 */ /* 0x000fe400078e0a1a */
[--C-:B------:R-:W-:Y:S02]  /*0ca0*/  @!P1 IMAD.IADD R27, R27, 0x1, -R0.reuse ;  /* 0x000000011b1b9824 */ /* 0x100fe400078e0a00 */
[C---:B------:R-:W-:Y:S02]  /*0cb0*/  IMAD R59, R0.reuse, R32, R59 ;  /* 0x00000020003b7224 */ /* 0x040fe400078e023b */
[--C-:B------:R-:W-:Y:S02]  /*0cc0*/  @!P5 IMAD.IADD R31, R31, 0x1, -R0.reuse ;  /* 0x000000011f1fd824 */ /* 0x100fe400078e0a00 */
[--C-:B------:R-:W-:Y:S01]  /*0cd0*/  @!P4 IMAD.IADD R35, R35, 0x1, -R0.reuse ;  /* 0x000000012323c824 */ /* 0x100fe200078e0a00 */
[C---:B------:R-:W-:Y:S01]  /*0ce0*/  ISETP.GT.U32.AND P6, PT, R0.reuse, R59, PT ;  /* 0x0000003b0000720c */ /* 0x040fe20003fc4070 */
[--C-:B------:R-:W-:Y:S01]  /*0cf0*/  @!P0 IMAD.IADD R33, R33, 0x1, -R0.reuse ;  /* 0x0000000121218824 */ /* 0x100fe200078e0a00 */
[C---:B------:R-:W-:Y:S01]  /*0d00*/  ISETP.GT.U32.AND P4, PT, R0.reuse, R31, PT ;  /* 0x0000001f0000720c */ /* 0x040fe20003f84070 */
[----:B------:R-:W-:Y:S01]  /*0d10*/  @!P2 IMAD.IADD R39, R39, 0x1, -R0 ;  /* 0x000000012727a824 */ /* 0x000fe200078e0a00 */
[C---:B------:R-:W-:Y:S01]  /*0d20*/  ISETP.GT.U32.AND P0, PT, R0.reuse, R27, PT ;  /* 0x0000001b0000720c */ /* 0x040fe20003f04070 */
[----:B------:R-:W-:Y:S01]  /*0d30*/  IMAD.HI.U32 R3, R25, R53, RZ ;  /* 0x0000003519037227 */ /* 0x000fe200078e00ff */
[----:B------:R-:W-:-:S02]  /*0d40*/  ISETP.GT.U32.AND P2, PT, R0, R35, PT ;  /* 0x000000230000720c */ /* 0x000fc40003f44070 */
[----:B------:R-:W-:Y:S01]  /*0d50*/  ISETP.GT.U32.AND P5, PT, R0, R39, PT ;  /* 0x000000270000720c */ /* 0x000fe20003fa4070 */
[----:B------:R-:W-:-:S04]  /*0d60*/  IMAD.HI.U32 R30, R30, R61, RZ ;  /* 0x0000003d1e1e7227 */ /* 0x000fc800078e00ff */
[--C-:B------:R-:W-:Y:S02]  /*0d70*/  @!P6 IMAD.IADD R59, R59, 0x1, -R0.reuse ;  /* 0x000000013b3be824 */ /* 0x100fe400078e0a00 */
[--C-:B------:R-:W-:Y:S01]  /*0d80*/  @!P4 IMAD.IADD R31, R31, 0x1, -R0.reuse ;  /* 0x000000011f1fc824 */ /* 0x100fe200078e0a00 */
[C---:B------:R-:W-:Y:S01]  /*0d90*/  ISETP.GT.U32.AND P4, PT, R0.reuse, R47, PT ;  /* 0x0000002f0000720c */ /* 0x040fe20003f84070 */
[--C-:B------:R-:W-:Y:S01]  /*0da0*/  @!P0 IMAD.IADD R27, R27, 0x1, -R0.reuse ;  /* 0x000000011b1b8824 */ /* 0x100fe200078e0a00 */
[C---:B------:R-:W-:Y:S01]  /*0db0*/  ISETP.GT.U32.AND P1, PT, R0.reuse, R59, PT ;  /* 0x0000003b0000720c */ /* 0x040fe20003f24070 */
[----:B------:R-:W-:Y:S01]  /*0dc0*/  @!P3 IMAD.IADD R37, R37, 0x1, -R0 ;  /* 0x000000012525b824 */ /* 0x000fe200078e0a00 */
[C---:B------:R-:W-:Y:S01]  /*0dd0*/  ISETP.GT.U32.AND P0, PT, R0.reuse, R45, PT ;  /* 0x0000002d0000720c */ /* 0x040fe20003f04070 */
[----:B------:R-:W-:Y:S01]  /*0de0*/  IMAD.MOV R3, RZ, RZ, -R3 ;  /* 0x000000ffff037224 */ /* 0x000fe200078e0a03 */
[C---:B------:R-:W-:Y:S01]  /*0df0*/  ISETP.GT.U32.AND P3, PT, R0.reuse, R33, PT ;  /* 0x000000210000720c */ /* 0x040fe20003f64070 */
[----:B------:R-:W-:Y:S01]  /*0e00*/  IMAD.MOV.U32 R26, RZ, RZ, R34 ;  /* 0x000000ffff1a7224 */ /* 0x000fe200078e0022 */
[----:B------:R-:W-:Y:S01]  /*0e10*/  ISETP.GT.U32.AND P6, PT, R0, R37, PT ;  /* 0x000000250000720c */ /* 0x000fe20003fc4070 */
[----:B------:R-:W-:-:S02]  /*0e20*/  IMAD.MOV R30, RZ, RZ, -R30 ;  /* 0x000000ffff1e7224 */ /* 0x000fc400078e0a1e */
[--C-:B------:R-:W-:Y:S01]  /*0e30*/  @!P2 IMAD.IADD R35, R35, 0x1, -R0.reuse ;  /* 0x000000012323a824 */ /* 0x100fe200078e0a00 */
[C---:B------:R-:W-:Y:S01]  /*0e40*/  ISETP.GT.U32.AND P2, PT, R0.reuse, R51, PT ;  /* 0x000000330000720c */ /* 0x040fe20003f44070 */
[C---:B------:R-:W-:Y:S02]  /*0e50*/  IMAD R53, R0.reuse, R3, R53 ;  /* 0x0000000300357224 */ /* 0x040fe400078e0235 */
[----:B------:R-:W-:Y:S01]  /*0e60*/  @!P1 IMAD.IADD R59, R59, 0x1, -R0 ;  /* 0x000000013b3b9824 */ /* 0x000fe200078e0a00 */
[----:B------:R-:W-:Y:S01]  /*0e70*/  ISETP.GT.U32.AND P1, PT, R0, R43, PT ;  /* 0x0000002b0000720c */ /* 0x000fe20003f24070 */
[----:B------:R-:W-:-:S04]  /*0e80*/  IMAD.HI.U32 R3, R25, R26, RZ ;  /* 0x0000001a19037227 */ /* 0x000fc800078e00ff */
[----:B------:R-:W-:-:S04]  /*0e90*/  IMAD.HI.U32 R24, R25, R55, RZ ;  /* 0x0000003719187227 */ /* 0x000fc800078e00ff */
[----:B------:R-:W-:Y:S02]  /*0ea0*/  IMAD R61, R2, R30, R61 ;  /* 0x0000001e023d7224 */ /* 0x000fe400078e023d */
[--C-:B------:R-:W-:Y:S02]  /*0eb0*/  @!P4 IMAD.IADD R47, R47, 0x1, -R0.reuse ;  /* 0x000000012f2fc824 */ /* 0x100fe400078e0a00 */
[----:B------:R-:W-:Y:S02]  /*0ec0*/  @!P1 IMAD.IADD R43, R43, 0x1, -R0 ;  /* 0x000000012b2b9824 */ /* 0x000fe400078e0a00 */
[----:B------:R-:W-:Y:S02]  /*0ed0*/  IMAD.MOV R41, RZ, RZ, -R3 ;  /* 0x000000ffff297224 */ /* 0x000fe400078e0a03 */
[----:B------:R-:W-:Y:S01]  /*0ee0*/  IMAD.MOV R24, RZ, RZ, -R24 ;  /* 0x000000ffff187224 */ /* 0x000fe200078e0a18 */
[----:B------:R-:W-:Y:S01]  /*0ef0*/  ISETP.GT.U32.AND P4, PT, R0, R43, PT ;  /* 0x0000002b0000720c */ /* 0x000fe20003f84070 */
[----:B------:R-:W-:Y:S01]  /*0f00*/  @!P0 IMAD.IADD R45, R45, 0x1, -R0 ;  /* 0x000000012d2d8824 */ /* 0x000fe200078e0a00 */
[----:B------:R-:W-:Y:S01]  /*0f10*/  ISETP.GT.U32.AND P0, PT, R2, R61, PT ;  /* 0x0000003d0200720c */ /* 0x000fe20003f04070 */
[----:B------:R-:W-:-:S04]  /*0f20*/  IMAD.HI.U32 R3, R25, R57, RZ ;  /* 0x0000003919037227 */ /* 0x000fc800078e00ff */
[C---:B------:R-:W-:Y:S01]  /*0f30*/  IMAD R25, R0.reuse, R41, R26 ;  /* 0x0000002900197224 */ /* 0x040fe200078e021a */
[----:B------:R-:W-:Y:S01]  /*0f40*/  SHF.R.U32.HI R26, RZ, 0x5, R4 ;  /* 0x00000005ff1a7819 */ /* 0x000fe20000011604 */
[--C-:B------:R-:W-:Y:S01]  /*0f50*/  @!P3 IMAD.IADD R33, R33, 0x1, -R0.reuse ;  /* 0x000000012121b824 */ /* 0x100fe200078e0a00 */
[C---:B------:R-:W-:Y:S01]  /*0f60*/  ISETP.GT.U32.AND P3, PT, R0.reuse, R49, PT ;  /* 0x000000310000720c */ /* 0x040fe20003f64070 */
[C---:B------:R-:W-:Y:S01]  /*0f70*/  IMAD R55, R0.reuse, R24, R55 ;  /* 0x0000001800377224 */ /* 0x040fe200078e0237 */
[----:B------:R-:W-:Y:S01]  /*0f80*/  ISETP.GT.U32.AND P1, PT, R0, R25, PT ;  /* 0x000000190000720c */ /* 0x000fe20003f24070 */
[--C-:B------:R-:W-:Y:S01]  /*0f90*/  @!P2 IMAD.IADD R51, R51, 0x1, -R0.reuse ;  /* 0x000000013333a824 */ /* 0x100fe200078e0a00 */
[----:B------:R-:W-:Y:S01]  /*0fa0*/  R2UR UR25, R26 ;  /* 0x000000001a1972ca */ /* 0x000fe200000e0000 */
[----:B------:R-:W-:Y:S01]  /*0fb0*/  @!P5 IMAD.IADD R39, R39, 0x1, -R0 ;  /* 0x000000012727d824 */ /* 0x000fe200078e0a00 */
[----:B------:R-:W-:Y:S01]  /*0fc0*/  ISETP.GT.U32.AND P5, PT, R0, R55, PT ;  /* 0x000000370000720c */ /* 0x000fe20003fa4070 */
[----:B------:R-:W-:-:S02]  /*0fd0*/  IMAD.MOV R3, RZ, RZ, -R3 ;  /* 0x000000ffff037224 */ /* 0x000fc400078e0a03 */
[----:B------:R-:W-:Y:S01]  /*0fe0*/  @!P4 IMAD.IADD R43, R43, 0x1, -R0 ;  /* 0x000000012b2bc824 */ /* 0x000fe200078e0a00 */
[C---:B------:R-:W-:Y:S01]  /*0ff0*/  ISETP.GT.U32.AND P4, PT, R0.reuse, R51, PT ;  /* 0x000000330000720c */ /* 0x040fe20003f84070 */
[----:B------:R-:W-:Y:S01]  /*1000*/  IMAD R57, R0, R3, R57 ;  /* 0x0000000300397224 */ /* 0x000fe200078e0239 */
[----:B------:R-:W-:Y:S01]  /*1010*/  LOP3.LUT R3, R4, 0x1c0, RZ, 0xc0, !PT ;  /* 0x000001c004037812 */ /* 0x000fe200078ec0ff */
[----:B------:R-:W-:Y:S02]  /*1020*/  @!P0 IMAD.IADD R61, R61, 0x1, -R2 ;  /* 0x000000013d3d8824 */ /* 0x000fe400078e0a02 */
[--C-:B------:R-:W-:Y:S01]  /*1030*/  @!P6 IMAD.IADD R37, R37, 0x1, -R0.reuse ;  /* 0x000000012525e824 */ /* 0x100fe200078e0a00 */
[C---:B------:R-:W-:Y:S01]  /*1040*/  ISETP.GT.U32.AND P6, PT, R0.reuse, R53, PT ;  /* 0x000000350000720c */ /* 0x040fe20003fc4070 */
[--C-:B------:R-:W-:Y:S01]  /*1050*/  @!P3 IMAD.IADD R49, R49, 0x1, -R0.reuse ;  /* 0x000000013131b824 */ /* 0x100fe200078e0a00 */
[----:B------:R-:W-:Y:S01]  /*1060*/  ISETP.GT.U32.AND P2, PT, R0, R57, PT ;  /* 0x000000390000720c */ /* 0x000fe20003f44070 */
[--C-:B------:R-:W-:Y:S01]  /*1070*/  @!P1 IMAD.IADD R25, R25, 0x1, -R0.reuse ;  /* 0x0000000119199824 */ /* 0x100fe200078e0a00 */
[----:B------:R-:W-:Y:S01]  /*1080*/  ISETP.GT.U32.AND P0, PT, R2, R61, PT ;  /* 0x0000003d0200720c */ /* 0x000fe20003f04070 */
[--C-:B------:R-:W-:Y:S01]  /*1090*/  @!P5 IMAD.IADD R55, R55, 0x1, -R0.reuse ;  /* 0x000000013737d824 */ /* 0x100fe200078e0a00 */
[C---:B------:R-:W-:Y:S01]  /*10a0*/  ISETP.GT.U32.AND P1, PT, R0.reuse, R49, PT ;  /* 0x000000310000720c */ /* 0x040fe20003f24070 */
[----:B------:R-:W-:Y:S01]  /*10b0*/  @!P4 IMAD.IADD R51, R51, 0x1, -R0 ;  /* 0x000000013333c824 */ /* 0x000fe200078e0a00 */
[----:B------:R-:W-:Y:S01]  /*10c0*/  ISETP.GT.U32.AND P5, PT, R0, R47, PT ;  /* 0x0000002f0000720c */ /* 0x000fe20003fa4070 */
[----:B------:R-:W-:Y:S01]  /*10d0*/  IMAD.SHL.U32 R41, R4, 0x2, RZ ;  /* 0x0000000204297824 */ /* 0x000fe200078e00ff */
[----:B------:R-:W-:-:S02]  /*10e0*/  ISETP.GE.AND P3, PT, R23, RZ, PT ;  /* 0x000000ff1700720c */ /* 0x000fc40003f66270 */
[----:B------:R-:W-:Y:S01]  /*10f0*/  ISETP.NE.AND P4, PT, R28, RZ, PT ;  /* 0x000000ff1c00720c */ /* 0x000fe20003f85270 */
[--C-:B------:R-:W-:Y:S01]  /*1100*/  @!P6 IMAD.IADD R53, R53, 0x1, -R0.reuse ;  /* 0x000000013535e824 */ /* 0x100fe200078e0a00 */
[----:B------:R-:W-:Y:S01]  /*1110*/  ISETP.GT.U32.AND P6, PT, R0, R45, PT ;  /* 0x0000002d0000720c */ /* 0x000fe20003fc4070 */
[----:B------:R-:W-:Y:S01]  /*1120*/  @!P2 IMAD.IADD R57, R57, 0x1, -R0 ;  /* 0x000000013939a824 */ /* 0x000fe200078e0a00 */
[----:B------:R-:W-:Y:S01]  /*1130*/  SHF.R.U32.HI R24, RZ, 0x2, R3 ;  /* 0x00000002ff187819 */ /* 0x000fe20000011603 */
[----:B------:R-:W-:Y:S01]  /*1140*/  @!P0 IMAD.IADD R61, R61, 0x1, -R2 ;  /* 0x000000013d3d8824 */ /* 0x000fe200078e0a02 */
[----:B------:R-:W-:Y:S01]  /*1150*/  ISETP.GE.AND P0, PT, R22, RZ, PT ;  /* 0x000000ff1600720c */ /* 0x000fe20003f06270 */
[--C-:B------:R-:W-:Y:S01]  /*1160*/  @!P1 IMAD.IADD R49, R49, 0x1, -R0.reuse ;  /* 0x0000000131319824 */ /* 0x100fe200078e0a00 */
[C---:B------:R-:W-:Y:S01]  /*1170*/  ISETP.GT.U32.AND P2, PT, R0.reuse, R53, PT ;  /* 0x000000350000720c */ /* 0x040fe20003f44070 */
[----:B------:R-:W-:Y:S01]  /*1180*/  @!P5 IMAD.IADD R47, R47, 0x1, -R0 ;  /* 0x000000012f2fd824 */ /* 0x000fe200078e0a00 */
[C---:B------:R-:W-:Y:S01]  /*1190*/  ISETP.GT.U32.AND P1, PT, R0.reuse, R57, PT ;  /* 0x000000390000720c */ /* 0x040fe20003f24070 */
[----:B------:R-:W-:Y:S01]  /*11a0*/  @!P3 IMAD.MOV R61, RZ, RZ, -R61 ;  /* 0x000000ffff3db224 */ /* 0x000fe200078e0a3d */
[----:B------:R-:W-:-:S02]  /*11b0*/  ISETP.GT.U32.AND P5, PT, R0, R55, PT ;  /* 0x000000370000720c */ /* 0x000fc40003fa4070 */
[----:B------:R-:W-:Y:S01]  /*11c0*/  @!P4 LOP3.LUT R61, RZ, R28, RZ, 0x33, !PT ;  /* 0x0000001cff3dc212 */ /* 0x000fe200078e33ff */
[--C-:B------:R-:W-:Y:S01]  /*11d0*/  @!P6 IMAD.IADD R45, R45, 0x1, -R0.reuse ;  /* 0x000000012d2de824 */ /* 0x100fe200078e0a00 */
[----:B------:R-:W-:Y:S02]  /*11e0*/  ISETP.GE.AND P4, PT, R18, RZ, PT ;  /* 0x000000ff1200720c */ /* 0x000fe40003f86270 */
[----:B------:R-:W-:Y:S01]  /*11f0*/  ISETP.GT.U32.AND P6, PT, R0, R25, PT ;  /* 0x000000190000720c */ /* 0x000fe20003fc4070 */
[----:B------:R-:W-:Y:S01]  /*1200*/  @!P0 IMAD.MOV R27, RZ, RZ, -R27 ;  /* 0x000000ffff1b8224 */ /* 0x000fe200078e0a1b */
[----:B------:R-:W-:Y:S01]  /*1210*/  ISETP.GE.AND P0, PT, R16, RZ, PT ;  /* 0x000000ff1000720c */ /* 0x000fe20003f06270 */
[--C-:B------:R-:W-:Y:S01]  /*1220*/  @!P2 IMAD.IADD R53, R53, 0x1, -R0.reuse ;  /* 0x000000013535a824 */ /* 0x100fe200078e0a00 */
[----:B------:R-:W-:Y:S01]  /*1230*/  ISETP.GE.AND P2, PT, R21, RZ, PT ;  /* 0x000000ff1500720c */ /* 0x000fe20003f46270 */
[--C-:B------:R-:W-:Y:S01]  /*1240*/  @!P1 IMAD.IADD R57, R57, 0x1, -R0.reuse ;  /* 0x0000000139399824 */ /* 0x100fe200078e0a00 */
[----:B------:R-:W-:Y:S01]  /*1250*/  ISETP.GE.AND P1, PT, R20, RZ, PT ;  /* 0x000000ff1400720c */ /* 0x000fe20003f26270 */
[--C-:B------:R-:W-:Y:S01]  /*1260*/  @!P5 IMAD.IADD R55, R55, 0x1, -R0.reuse ;  /* 0x000000013737d824 */ /* 0x100fe200078e0a00 */
[----:B------:R-:W-:Y:S01]  /*1270*/  ISETP.GE.AND P5, PT, R19, RZ, PT ;  /* 0x000000ff1300720c */ /* 0x000fe20003fa6270 */
[----:B------:R-:W-:Y:S01]  /*1280*/  IMAD R61, R61, UR4, RZ ;  /* 0x000000043d3d7c24 */ /* 0x000fe2000f8e02ff */
[----:B------:R-:W-:Y:S01]  /*1290*/  ISETP.GE.AND P3, PT, R17, RZ, PT ;  /* 0x000000ff1100720c */ /* 0x000fe20003f66270 */
[----:B------:R-:W-:Y:S01]  /*12a0*/  @!P4 IMAD.MOV R37, RZ, RZ, -R37 ;  /* 0x000000ffff25c224 */ /* 0x000fe200078e0a25 */
[----:B------:R-:W-:Y:S01]  /*12b0*/  ISETP.GE.AND P4, PT, R12, RZ, PT ;  /* 0x000000ff0c00720c */ /* 0x000fe20003f86270 */
[----:B------:R-:W-:Y:S01]  /*12c0*/  @!P6 IMAD.IADD R25, R25, 0x1, -R0 ;  /* 0x000000011919e824 */ /* 0x000fe200078e0a00 */
[----:B------:R-:W-:Y:S01]  /*12d0*/  LOP3.LUT R0, RZ, R29, RZ, 0x33, !PT ;  /* 0x0000001dff007212 */ /* 0x000fe200078e33ff */
[----:B------:R-:W-:Y:S01]  /*12e0*/  @!P0 IMAD.MOV R43, RZ, RZ, -R43 ;  /* 0x000000ffff2b8224 */ /* 0x000fe200078e0a2b */
[----:B------:R-:W-:Y:S01]  /*12f0*/  ISETP.GE.AND P0, PT, R10, RZ, PT ;  /* 0x000000ff0a00720c */ /* 0x000fe20003f06270 */
        /* <DEDUP_REMOVED lines=9> */
[----:B------:R-:W-:Y:S01]  /*1390*/  ISETP.NE.AND P4, PT, R29, RZ, PT ;  /* 0x000000ff1d00720c */ /* 0x000fe20003f85270 */
[----:B------:R-:W-:Y:S01]  /*13a0*/  ULDC UR4, c[0x0][0x240] ;  /* 0x0000900000047ab9 */ /* 0x000fe20000000800 */
[----:B------:R-:W-:Y:S01]  /*13b0*/  LOP3.LUT R41, R24, 0x3fe, R41, 0x78, !PT ;  /* 0x000003fe18297812 */ /* 0x000fe200078e7829 */
[----:B------:R-:W-:Y:S01]  /*13c0*/  @!P0 IMAD.MOV R55, RZ, RZ, -R55 ;  /* 0x000000ffff378224 */ /* 0x000fe200078e0a37 */
[----:B------:R-:W-:Y:S01]  /*13d0*/  SEL R43, R0, R43, !P4 ;  /* 0x0000002b002b7207 */ /* 0x000fe20006000000 */
[----:B------:R-:W-:Y:S01]  /*13e0*/  @!P2 IMAD.MOV R45, RZ, RZ, -R45 ;  /* 0x000000ffff2da224 */ /* 0x000fe200078e0a2d */
[----:B------:R-:W-:Y:S01]  /*13f0*/  LEA R76, P0, R61, UR6, 0x1 ;  /* 0x000000063d4c7c11 */ /* 0x000fe2000f8008ff */
[----:B------:R-:W-:Y:S01]  /*1400*/  @!P1 IMAD.MOV R47, RZ, RZ, -R47 ;  /* 0x000000ffff2f9224 */ /* 0x000fe200078e0a2f */
[----:B------:R-:W-:Y:S01]  /*1410*/  ISETP.GE.AND P2, PT, R9, RZ, PT ;  /* 0x000000ff0900720c */ /* 0x000fe20003f46270 */
[----:B------:R-:W-:Y:S01]  /*1420*/  IMAD R43, R43, UR4, RZ ;  /* 0x000000042b2b7c24 */ /* 0x000fe2000f8e02ff */
[----:B------:R-:W-:Y:S01]  /*1430*/  ISETP.GE.AND P1, PT, R8, RZ, PT ;  /* 0x000000ff0800720c */ /* 0x000fe20003f26270 */
[----:B------:R-:W-:Y:S01]  /*1440*/  @!P5 IMAD.MOV R49, RZ, RZ, -R49 ;  /* 0x000000ffff31d224 */ /* 0x000fe200078e0a31 */
[----:B------:R-:W-:Y:S01]  /*1450*/  ISETP.GE.AND P5, PT, R7, RZ, PT ;  /* 0x000000ff0700720c */ /* 0x000fe20003fa6270 */
[----:B------:R-:W-:Y:S01]  /*1460*/  @!P3 IMAD.MOV R53, RZ, RZ, -R53 ;  /* 0x000000ffff35b224 */ /* 0x000fe200078e0a35 */
[----:B------:R-:W-:Y:S01]  /*1470*/  LEA.HI.X.SX32 R77, R61, UR7, 0x1, P0 ;  /* 0x000000073d4d7c11 */ /* 0x000fe200080f0eff */
[----:B------:R-:W-:Y:S01]  /*1480*/  ULDC.64 UR6, c[0x0][0x218] ;  /* 0x0000860000067ab9 */ /* 0x000fe20000000a00 */
[----:B------:R-:W-:-:S02]  /*1490*/  SEL R27, R0, R27, !P4 ;  /* 0x0000001b001b7207 */ /* 0x000fc40006000000 */
[----:B------:R-:W-:Y:S02]  /*14a0*/  CS2R R28, SRZ ;  /* 0x00000000001c7805 */ /* 0x000fe4000001ff00 */
[C---:B------:R-:W-:Y:S02]  /*14b0*/  LEA R88, P3, R43.reuse, UR6, 0x1 ;  /* 0x000000062b587c11 */ /* 0x040fe4000f8608ff */
[C---:B------:R-:W-:Y:S01]  /*14c0*/  SEL R31, R0.reuse, R31, !P4 ;  /* 0x0000001f001f7207 */ /* 0x040fe20006000000 */
[----:B------:R-:W-:Y:S01]  /*14d0*/  @!P2 IMAD.MOV R25, RZ, RZ, -R25 ;  /* 0x000000ffff19a224 */ /* 0x000fe200078e0a19 */
[----:B------:R-:W-:Y:S01]  /*14e0*/  LEA.HI.X.SX32 R89, R43, UR7, 0x1, P3 ;  /* 0x000000072b597c11 */ /* 0x000fe200098f0eff */
[----:B------:R-:W-:Y:S01]  /*14f0*/  @!P1 IMAD.MOV R57, RZ, RZ, -R57 ;  /* 0x000000ffff399224 */ /* 0x000fe200078e0a39 */
[----:B------:R-:W0:Y:S01]  /*1500*/  LDC R43, c[0x0][0x23c] ;  /* 0x00008f00ff2b7b82 */ /* 0x000e220000000800 */
[C---:B------:R-:W-:Y:S01]  /*1510*/  SEL R33, R0.reuse, R33, !P4 ;  /* 0x0000002100217207 */ /* 0x040fe20006000000 */
[----:B------:R-:W-:Y:S01]  /*1520*/  @!P5 IMAD.MOV R59, RZ, RZ, -R59 ;  /* 0x000000ffff3bd224 */ /* 0x000fe200078e0a3b */
[C---:B------:R-:W-:Y:S01]  /*1530*/  SEL R35, R0.reuse, R35, !P4 ;  /* 0x0000002300237207 */ /* 0x040fe20006000000 */
[----:B------:R-:W-:Y:S01]  /*1540*/  IMAD R27, R27, UR4, RZ ;  /* 0x000000041b1b7c24 */ /* 0x000fe2000f8e02ff */
        /* <DEDUP_REMOVED lines=20> */
[----:B------:R-:W-:Y:S01]  /*1690*/  SEL R0, R0, R59, !P4 ;  /* 0x0000003b00007207 */ /* 0x000fe20006000000 */
[----:B------:R-:W-:Y:S01]  /*16a0*/  IMAD R25, R25, UR4, RZ ;  /* 0x0000000419197c24 */ /* 0x000fe2000f8e02ff */
[----:B------:R-:W-:Y:S01]  /*16b0*/  LEA R44, P2, R27, UR6, 0x1 ;  /* 0x000000061b2c7c11 */ /* 0x000fe2000f8408ff */
[----:B------:R-:W-:Y:S01]  /*16c0*/  IMAD R55, R55, UR4, RZ ;  /* 0x0000000437377c24 */ /* 0x000fe2000f8e02ff */
[----:B------:R-:W-:Y:S01]  /*16d0*/  LEA R122, P1, R31, UR6, 0x1 ;  /* 0x000000061f7a7c11 */ /* 0x000fe2000f8208ff */
[----:B------:R-:W-:Y:S01]  /*16e0*/  IMAD R73, R0, UR4, RZ ;  /* 0x0000000400497c24 */ /* 0x000fe2000f8e02ff */
[----:B------:R-:W-:Y:S01]  /*16f0*/  LEA R111, P0, R33, UR6, 0x1 ;  /* 0x00000006216f7c11 */ /* 0x000fe2000f8008ff */
[----:B------:R-:W-:Y:S01]  /*1700*/  IMAD R57, R57, UR4, RZ ;  /* 0x0000000439397c24 */ /* 0x000fe2000f8e02ff */
[----:B------:R-:W-:Y:S01]  /*1710*/  LEA R86, P4, R35, UR6, 0x1 ;  /* 0x0000000623567c11 */ /* 0x000fe2000f8808ff */
[----:B------:R-:W-:Y:S01]  /*1720*/  UMOV UR4, URZ ;  /* 0x0000003f00047c82 */ /* 0x000fe20008000000 */
[----:B------:R-:W-:Y:S01]  /*1730*/  LEA R124, P6, R37, UR6, 0x1 ;  /* 0x00000006257c7c11 */ /* 0x000fe2000f8c08ff */
[----:B------:R-:W-:Y:S01]  /*1740*/  UIADD3.X UR9, UR4, 0x40000040, URZ, UP0, !UPT ;  /* 0x4000004004097890 */ /* 0x000fe200087fe43f */
[----:B------:R-:W-:-:S02]  /*1750*/  LEA.HI.X.SX32 R101, R27, UR7, 0x1, P2 ;  /* 0x000000071b657c11 */ /* 0x000fc400090f0eff */
[----:B------:R-:W-:Y:S02]  /*1760*/  CS2R R26, SRZ ;  /* 0x00000000001a7805 */ /* 0x000fe4000001ff00 */
[----:B------:R-:W-:Y:S02]  /*1770*/  LEA.HI.X.SX32 R103, R31, UR7, 0x1, P1 ;  /* 0x000000071f677c11 */ /* 0x000fe400088f0eff */
[----:B------:R-:W-:Y:S02]  /*1780*/  CS2R R30, SRZ ;  /* 0x00000000001e7805 */ /* 0x000fe4000001ff00 */
[----:B------:R-:W-:Y:S01]  /*1790*/  LEA R113, P5, R39, UR6, 0x1 ;  /* 0x0000000627717c11 */ /* 0x000fe2000f8a08ff */
[----:B------:R-:W-:Y:S01]  /*17a0*/  UIADD3.64 UR16, UR8, 0x80, URZ ;  /* 0x0000008008107897 */ /* 0x000fe2000fffe03f */
[----:B------:R-:W-:Y:S01]  /*17b0*/  LEA R68, P2, R45, UR6, 0x1 ;  /* 0x000000062d447c11 */ /* 0x000fe2000f8408ff */
[----:B------:R-:W-:Y:S01]  /*17c0*/  UIADD3.64 UR20, UR8, 0x100, URZ ;  /* 0x0000010008147897 */ /* 0x000fe2000fffe03f */
[----:B------:R-:W-:-:S02]  /*17d0*/  LEA R0, P1, R47, UR6, 0x1 ;  /* 0x000000062f007c11 */ /* 0x000fc4000f8208ff */
[----:B------:R-:W-:Y:S02]  /*17e0*/  LEA.HI.X.SX32 R109, R33, UR7, 0x1, P0 ;  /* 0x00000007216d7c11 */ /* 0x000fe400080f0eff */
[----:B------:R-:W-:Y:S02]  /*17f0*/  CS2R R32, SRZ ;  /* 0x0000000000207805 */ /* 0x000fe4000001ff00 */
[----:B------:R-:W-:Y:S02]  /*1800*/  LEA.HI.X.SX32 R87, R35, UR7, 0x1, P4 ;  /* 0x0000000723577c11 */ /* 0x000fe4000a0f0eff */
[----:B------:R-:W-:Y:S02]  /*1810*/  CS2R R34, SRZ ;  /* 0x0000000000227805 */ /* 0x000fe4000001ff00 */
[----:B------:R-:W-:Y:S02]  /*1820*/  LEA.HI.X.SX32 R107, R37, UR7, 0x1, P6 ;  /* 0x00000007256b7c11 */ /* 0x000fe4000b0f0eff */
[----:B------:R-:W-:-:S02]  /*1830*/  CS2R R36, SRZ ;  /* 0x0000000000247805 */ /* 0x000fc4000001ff00 */
[----:B------:R-:W-:Y:S02]  /*1840*/  LEA R70, P0, R49, UR6, 0x1 ;  /* 0x0000000631467c11 */ /* 0x000fe4000f8008ff */
[----:B------:R-:W-:Y:S02]  /*1850*/  LEA R74, P4, R51, UR6, 0x1 ;  /* 0x00000006334a7c11 */ /* 0x000fe4000f8808ff */
[----:B------:R-:W-:Y:S02]  /*1860*/  LEA R78, P6, R53, UR6, 0x1 ;  /* 0x00000006354e7c11 */ /* 0x000fe4000f8c08ff */
[----:B------:R-:W-:Y:S02]  /*1870*/  LEA.HI.X.SX32 R105, R39, UR7, 0x1, P5 ;  /* 0x0000000727697c11 */ /* 0x000fe4000a8f0eff */
[----:B------:R-:W-:Y:S02]  /*1880*/  CS2R R38, SRZ ;  /* 0x0000000000267805 */ /* 0x000fe4000001ff00 */
[----:B------:R-:W-:-:S02]  /*1890*/  LEA R80, P3, R25, UR6, 0x1 ;  /* 0x0000000619507c11 */ /* 0x000fc4000f8608ff */
[----:B------:R-:W-:Y:S01]  /*18a0*/  LEA.HI.X.SX32 R69, R45, UR7, 0x1, P2 ;  /* 0x000000072d457c11 */ /* 0x000fe200090f0eff */
[----:B0-----:R-:W-:Y:S01]  /*18b0*/  IMAD R45, R6, R43, RZ ;  /* 0x0000002b062d7224 */ /* 0x001fe200078e02ff */
[----:B------:R-:W-:Y:S01]  /*18c0*/  LEA.HI.X.SX32 R63, R47, UR7, 0x1, P1 ;  /* 0x000000072f3f7c11 */ /* 0x000fe200088f0eff */
[----:B------:R-:W-:Y:S01]  /*18d0*/  IMAD.SHL.U32 R47, R93, 0x40, RZ ;  /* 0x000000405d2f7824 */ /* 0x000fe200078e00ff */
[----:B------:R-:W-:Y:S01]  /*18e0*/  LEA R66, P5, R55, UR6, 0x1 ;  /* 0x0000000637427c11 */ /* 0x000fe2000f8a08ff */
[----:B------:R-:W-:Y:S01]  /*18f0*/  IMAD.SHL.U32 R43, R43, 0x40, RZ ;  /* 0x000000402b2b7824 */ /* 0x000fe200078e00ff */
[----:B------:R-:W-:Y:S02]  /*1900*/  LEA R82, P2, R57, UR6, 0x1 ;  /* 0x0000000639527c11 */ /* 0x000fe4000f8408ff */
[----:B------:R-:W-:Y:S02]  /*1910*/  LEA R72, P1, R73, UR6, 0x1 ;  /* 0x0000000649487c11 */ /* 0x000fe4000f8208ff */
[----:B------:R-:W-:Y:S01]  /*1920*/  LEA.HI.X.SX32 R71, R49, UR7, 0x1, P0 ;  /* 0x0000000731477c11 */ /* 0x000fe200080f0eff */
[-C--:B------:R-:W-:Y:S01]  /*1930*/  IMAD R49, R40, R93.reuse, RZ ;  /* 0x0000005d28317224 */ /* 0x080fe200078e02ff */
[----:B------:R-:W-:Y:S01]  /*1940*/  LEA.HI.X.SX32 R75, R51, UR7, 0x1, P4 ;  /* 0x00000007334b7c11 */ /* 0x000fe2000a0f0eff */
[-C--:B------:R-:W-:Y:S01]  /*1950*/  IMAD R51, R96, R93.reuse, RZ ;  /* 0x0000005d60337224 */ /* 0x080fe200078e02ff */
[----:B------:R-:W-:Y:S01]  /*1960*/  LEA.HI.X.SX32 R79, R53, UR7, 0x1, P6 ;  /* 0x00000007354f7c11 */ /* 0x000fe2000b0f0eff */
[----:B------:R-:W-:Y:S01]  /*1970*/  IMAD R53, R42, R93, RZ ;  /* 0x0000005d2a357224 */ /* 0x000fe200078e02ff */
[----:B------:R-:W-:-:S02]  /*1980*/  LEA.HI.X.SX32 R81, R25, UR7, 0x1, P3 ;  /* 0x0000000719517c11 */ /* 0x000fc400098f0eff */
[----:B------:R-:W-:Y:S02]  /*1990*/  CS2R R24, SRZ ;  /* 0x0000000000187805 */ /* 0x000fe4000001ff00 */
[----:B------:R-:W-:Y:S01]  /*19a0*/  LEA.HI.X.SX32 R67, R55, UR7, 0x1, P5 ;  /* 0x0000000737437c11 */ /* 0x000fe2000a8f0eff */
[----:B------:R-:W-:Y:S01]  /*19b0*/  IMAD R93, R98, R93, RZ ;  /* 0x0000005d625d7224 */ /* 0x000fe200078e02ff */
[----:B------:R-:W-:Y:S02]  /*19c0*/  LEA.HI.X.SX32 R83, R57, UR7, 0x1, P2 ;  /* 0x0000000739537c11 */ /* 0x000fe400090f0eff */
[----:B------:R-:W-:-:S07]  /*19d0*/  LEA.HI.X.SX32 R73, R73, UR7, 0x1, P1 ;  /* 0x0000000749497c11 */ /* 0x000fce00088f0eff */
.L_x_1:
[----:B------:R-:W-:Y:S01]  /*19e0*/  ISETP.GE.AND P0, PT, R5, UR24, PT ;  /* 0x0000001805007c0c */ /* 0x000fe2000bf06270 */
[--C-:B------:R-:W-:Y:S01]  /*19f0*/  IMAD.WIDE R2, R52, 0x2, R76.reuse ;  /* 0x0000000234027825 */ /* 0x100fe200078e024c */
[----:B------:R-:W-:Y:S02]  /*1a00*/  ISETP.GE.AND P1, PT, R98, UR24, PT ;  /* 0x0000001862007c0c */ /* 0x000fe4000bf26270 */
[----:B------:R-:W-:Y:S01]  /*1a10*/  ISETP.GE.AND P2, PT, R99, UR24, PT ;  /* 0x0000001863007c0c */ /* 0x000fe2000bf46270 */
[----:B------:R-:W-:Y:S01]  /*1a20*/  IMAD.WIDE R54, R93, 0x2, R76 ;  /* 0x000000025d367825 */ /* 0x000fe200078e024c */
[----:B------:R-:W-:Y:S02]  /*1a30*/  PRMT R100, RZ, 0x7610, R100 ;  /* 0x00007610ff647816 */ /* 0x000fe40000000064 */
[----:B------:R-:W-:Y:S01]  /*1a40*/  PRMT R46, RZ, 0x7610, R46 ;  /* 0x00007610ff2e7816 */ /* 0x000fe2000000002e */
[----:B------:R-:W-:Y:S01]  /*1a50*/  IMAD.WIDE R56, R91, 0x2, R76 ;  /* 0x000000025b387825 */ /* 0x000fe200078e024c */
[----:B------:R-:W-:-:S02]  /*1a60*/  PRMT R50, RZ, 0x7610, R50 ;  /* 0x00007610ff327816 */ /* 0x000fc40000000032 */
[----:B------:R-:W-:Y:S01]  /*1a70*/  ISETP.GE.AND P3, PT, R40, UR24, PT ;  /* 0x0000001828007c0c */ /* 0x000fe2000bf66270 */
[----:B------:R0:W2:Y:S01]  /*1a80*/  @!P0 LDG.E.U16 R100, desc[UR14][R2.64] ;  /* 0x0000000e02648981 */ /* 0x0000a2000c1e1500 */
[----:B------:R-:W-:Y:S02]  /*1a90*/  ISETP.GE.AND P0, PT, R42, UR24, PT ;  /* 0x000000182a007c0c */ /* 0x000fe4000bf06270 */
[----:B------:R-:W-:Y:S01]  /*1aa0*/  ISETP.GE.AND P4, PT, R92, UR24, PT ;  /* 0x000000185c007c0c */ /* 0x000fe2000bf86270 */
[----:B------:R1:W3:Y:S01]  /*1ab0*/  @!P1 LDG.E.U16 R46, desc[UR14][R54.64] ;  /* 0x0000000e362e9981 */ /* 0x0002e2000c1e1500 */
[----:B------:R-:W-:-:S03]  /*1ac0*/  ISETP.GE.AND P1, PT, R97, UR24, PT ;  /* 0x0000001861007c0c */ /* 0x000fc6000bf26270 */
[----:B------:R4:W5:Y:S01]  /*1ad0*/  @!P2 LDG.E.U16 R50, desc[UR14][R56.64] ;  /* 0x0000000e3832a981 */ /* 0x000962000c1e1500 */
[----:B------:R-:W-:Y:S01]  /*1ae0*/  ISETP.GE.AND P2, PT, R96, UR24, PT ;  /* 0x0000001860007c0c */ /* 0x000fe2000bf46270 */
[----:B0-----:R-:W-:Y:S01]  /*1af0*/  IMAD.WIDE R2, R53, 0x2, R76 ;  /* 0x0000000235027825 */ /* 0x001fe200078e024c */
[----:B------:R-:W-:Y:S02]  /*1b00*/  PRMT R90, RZ, 0x7610, R90 ;  /* 0x00007610ff5a7816 */ /* 0x000fe4000000005a */
[----:B------:R-:W-:Y:S01]  /*1b10*/  PRMT R120, RZ, 0x7610, R120 ;  /* 0x00007610ff787816 */ /* 0x000fe20000000078 */
[----:B-1----:R-:W-:Y:S01]  /*1b20*/  IMAD.WIDE R54, R95, 0x2, R76 ;  /* 0x000000025f367825 */ /* 0x002fe200078e024c */
[----:B------:R-:W-:Y:S02]  /*1b30*/  PRMT R118, RZ, 0x7610, R118 ;  /* 0x00007610ff767816 */ /* 0x000fe40000000076 */
[----:B------:R-:W-:Y:S01]  /*1b40*/  PRMT R116, RZ, 0x7610, R116 ;  /* 0x00007610ff747816 */ /* 0x000fe20000000074 */
[----:B----4-:R-:W-:Y:S01]  /*1b50*/  IMAD.WIDE R56, R51, 0x2, R76 ;  /* 0x0000000233387825 */ /* 0x010fe200078e024c */
[----:B------:R-:W-:Y:S01]  /*1b60*/  PRMT R114, RZ, 0x7610, R114 ;  /* 0x00007610ff727816 */ /* 0x000fe20000000072 */
[----:B------:R-:W4:Y:S02]  /*1b70*/  @!P0 LDG.E.U16 R90, desc[UR14][R2.64] ;  /* 0x0000000e025a8981 */ /* 0x000f24000c1e1500 */
[----:B------:R-:W-:-:S02]  /*1b80*/  IMAD.WIDE R58, R49, 0x2, R76 ;  /* 0x00000002313a7825 */ /* 0x000fc400078e024c */
[----:B------:R-:W4:Y:S02]  /*1b90*/  @!P1 LDG.E.U16 R120, desc[UR14][R54.64] ;  /* 0x0000000e36789981 */ /* 0x000f24000c1e1500 */
[----:B------:R-:W-:Y:S02]  /*1ba0*/  IMAD.WIDE R60, R48, 0x2, R76 ;  /* 0x00000002303c7825 */ /* 0x000fe400078e024c */
[----:B------:R-:W4:Y:S04]  /*1bb0*/  @!P2 LDG.E.U16 R118, desc[UR14][R56.64] ;  /* 0x0000000e3876a981 */ /* 0x000f28000c1e1500 */
[----:B------:R0:W4:Y:S04]  /*1bc0*/  @!P3 LDG.E.U16 R116, desc[UR14][R58.64] ;  /* 0x0000000e3a74b981 */ /* 0x000128000c1e1500 */
[----:B------:R-:W4:Y:S01]  /*1bd0*/  @!P4 LDG.E.U16 R114, desc[UR14][R60.64] ;  /* 0x0000000e3c72c981 */ /* 0x000f22000c1e1500 */
[----:B------:R-:W-:Y:S01]  /*1be0*/  BAR.SYNC.DEFER_BLOCKING 0x0 ;  /* 0x0000000000007b1d */ /* 0x000fe20000010000 */
[----:B------:R-:W-:Y:S01]  /*1bf0*/  ISETP.GE.AND P0, PT, R6, UR24, PT ;  /* 0x0000001806007c0c */ /* 0x000fe2000bf06270 */
[----:B0-----:R-:W-:Y:S01]  /*1c00*/  IMAD.WIDE R58, R45, 0x2, R80 ;  /* 0x000000022d3a7825 */ /* 0x001fe200078e0250 */
[----:B------:R-:W-:-:S02]  /*1c10*/  PRMT R108, RZ, 0x7610, R108 ;  /* 0x00007610ff6c7816 */ /* 0x000fc4000000006c */
[----:B------:R-:W-:Y:S01]  /*1c20*/  PRMT R104, RZ, 0x7610, R104 ;  /* 0x00007610ff687816 */ /* 0x000fe20000000068 */
[----:B------:R-:W-:Y:S01]  /*1c30*/  IMAD.WIDE R64, R45, 0x2, R78 ;  /* 0x000000022d407825 */ /* 0x000fe200078e024e */
[----:B------:R-:W-:-:S03]  /*1c40*/  PRMT R112, RZ, 0x7610, R112 ;  /* 0x00007610ff707816 */ /* 0x000fc60000000070 */
[C---:B------:R-:W-:Y:S01]  /*1c50*/  IMAD.WIDE R54, R45.reuse, 0x2, R72 ;  /* 0x000000022d367825 */ /* 0x040fe200078e0248 */
[----:B------:R-:W-:Y:S02]  /*1c60*/  PRMT R2, RZ, 0x7610, R2 ;  /* 0x00007610ff027816 */ /* 0x000fe40000000002 */
[----:B------:R-:W-:Y:S01]  /*1c70*/  PRMT R3, RZ, 0x7610, R3 ;  /* 0x00007610ff037816 */ /* 0x000fe20000000003 */
[----:B------:R-:W-:Y:S01]  /*1c80*/  IMAD.WIDE R56, R45, 0x2, R82 ;  /* 0x000000022d387825 */ /* 0x000fe200078e0252 */
[----:B------:R-:W-:Y:S01]  /*1c90*/  PRMT R110, RZ, 0x7610, R110 ;  /* 0x00007610ff6e7816 */ /* 0x000fe2000000006e */
[----:B------:R0:W4:Y:S04]  /*1ca0*/  @!P0 LDG.E.U16 R108, desc[UR14][R58.64] ;  /* 0x0000000e3a6c8981 */ /* 0x000128000c1e1500 */
[----:B------:R1:W4:Y:S01]  /*1cb0*/  @!P0 LDG.E.U16 R104, desc[UR14][R64.64] ;  /* 0x0000000e40688981 */ /* 0x000322000c1e1500 */
[----:B------:R-:W-:-:S03]  /*1cc0*/  PRMT R106, RZ, 0x7610, R106 ;  /* 0x00007610ff6a7816 */ /* 0x000fc6000000006a */
[----:B------:R1:W4:Y:S01]  /*1cd0*/  @!P0 LDG.E.U16 R112, desc[UR14][R54.64] ;  /* 0x0000000e36708981 */ /* 0x000322000c1e1500 */
[--C-:B0-----:R-:W-:Y:S02]  /*1ce0*/  IMAD.MOV.U32 R58, RZ, RZ, R0.reuse ;  /* 0x000000ffff3a7224 */ /* 0x101fe400078e0000 */
[----:B------:R-:W-:Y:S01]  /*1cf0*/  IMAD.MOV.U32 R59, RZ, RZ, R63 ;  /* 0x000000ffff3b7224 */ /* 0x000fe200078e003f */
[----:B------:R-:W-:Y:S01]  /*1d00*/  PRMT R0, RZ, 0x7610, R0 ;  /* 0x00007610ff007816 */ /* 0x000fe20000000000 */
[C---:B------:R-:W-:Y:S01]  /*1d10*/  IMAD.WIDE R62, R45.reuse, 0x2, R70 ;  /* 0x000000022d3e7825 */ /* 0x040fe200078e0246 */
[----:B------:R-:W4:Y:S03]  /*1d20*/  @!P0 LDG.E.U16 R110, desc[UR14][R56.64] ;  /* 0x0000000e386e8981 */ /* 0x000f26000c1e1500 */
[C---:B-1----:R-:W-:Y:S01]  /*1d30*/  IMAD.WIDE R64, R45.reuse, 0x2, R58 ;  /* 0x000000022d407825 */ /* 0x042fe200078e023a */
[----:B------:R0:W4:Y:S03]  /*1d40*/  @!P0 LDG.E.U16 R2, desc[UR14][R62.64] ;  /* 0x0000000e3e028981 */ /* 0x000126000c1e1500 */
[C---:B------:R-:W-:Y:S01]  /*1d50*/  IMAD.WIDE R54, R45.reuse, 0x2, R74 ;  /* 0x000000022d367825 */ /* 0x040fe200078e024a */
[----:B------:R1:W4:Y:S03]  /*1d60*/  @!P0 LDG.E.U16 R0, desc[UR14][R64.64] ;  /* 0x0000000e40008981 */ /* 0x000326000c1e1500 */
[----:B------:R-:W-:Y:S01]  /*1d70*/  IMAD.WIDE R60, R45, 0x2, R66 ;  /* 0x000000022d3c7825 */ /* 0x000fe200078e0242 */
[----:B------:R1:W4:Y:S03]  /*1d80*/  @!P0 LDG.E.U16 R3, desc[UR14][R54.64] ;  /* 0x0000000e36038981 */ /* 0x000326000c1e1500 */
[----:B0-----:R-:W-:Y:S01]  /*1d90*/  IMAD.MOV.U32 R62, RZ, RZ, R113 ;  /* 0x000000ffff3e7224 */ /* 0x001fe200078e0071 */
[----:B------:R0:W4:Y:S01]  /*1da0*/  @!P0 LDG.E.U16 R106, desc[UR14][R60.64] ;  /* 0x0000000e3c6a8981 */ /* 0x000122000c1e1500 */
[----:B------:R-:W-:-:S02]  /*1db0*/  IMAD.MOV.U32 R63, RZ, RZ, R105 ;  /* 0x000000ffff3f7224 */ /* 0x000fc400078e0069 */
[----:B-1----:R-:W-:Y:S02]  /*1dc0*/  IMAD.MOV.U32 R64, RZ, RZ, R88 ;  /* 0x000000ffff407224 */ /* 0x002fe400078e0058 */
[----:B------:R-:W-:Y:S01]  /*1dd0*/  IMAD.MOV.U32 R65, RZ, RZ, R89 ;  /* 0x000000ffff417224 */ /* 0x000fe200078e0059 */
[----:B------:R-:W-:Y:S01]  /*1de0*/  PRMT R105, RZ, 0x7610, R105 ;  /* 0x00007610ff697816 */ /* 0x000fe20000000069 */
[--C-:B------:R-:W-:Y:S01]  /*1df0*/  IMAD.MOV.U32 R54, RZ, RZ, R124.reuse ;  /* 0x000000ffff367224 */ /* 0x100fe200078e007c */
[----:B------:R-:W-:Y:S01]  /*1e00*/  PRMT R124, RZ, 0x7610, R124 ;  /* 0x00007610ff7c7816 */ /* 0x000fe2000000007c */
[----:B------:R-:W-:Y:S01]  /*1e10*/  IMAD.WIDE R56, R45, 0x2, R64 ;  /* 0x000000022d387825 */ /* 0x000fe200078e0240 */
[----:B------:R-:W-:-:S03]  /*1e20*/  PRMT R102, RZ, 0x7610, R102 ;  /* 0x00007610ff667816 */ /* 0x000fc60000000066 */
[C---:B0-----:R-:W-:Y:S01]  /*1e30*/  IMAD.WIDE R60, R45.reuse, 0x2, R62 ;  /* 0x000000022d3c7825 */ /* 0x041fe200078e023e */
[----:B------:R0:W4:Y:S03]  /*1e40*/  @!P0 LDG.E.U16 R124, desc[UR14][R56.64] ;  /* 0x0000000e387c8981 */ /* 0x000126000c1e1500 */
[----:B------:R-:W-:Y:S01]  /*1e50*/  IMAD.WIDE R84, R45, 0x2, R68 ;  /* 0x000000022d547825 */ /* 0x000fe200078e0244 */
[----:B------:R1:W4:Y:S03]  /*1e60*/  @!P0 LDG.E.U16 R105, desc[UR14][R60.64] ;  /* 0x0000000e3c698981 */ /* 0x000326000c1e1500 */
[----:B------:R-:W-:Y:S01]  /*1e70*/  IMAD.MOV.U32 R55, RZ, RZ, R107 ;  /* 0x000000ffff377224 */ /* 0x000fe200078e006b */
[----:B------:R1:W4:Y:S01]  /*1e80*/  @!P0 LDG.E.U16 R102, desc[UR14][R84.64] ;  /* 0x0000000e54668981 */ /* 0x000322000c1e1500 */
[----:B0-----:R-:W-:-:S02]  /*1e90*/  IMAD.MOV.U32 R56, RZ, RZ, R111 ;  /* 0x000000ffff387224 */ /* 0x001fc400078e006f */
[----:B------:R-:W-:Y:S02]  /*1ea0*/  IMAD.MOV.U32 R57, RZ, RZ, R109 ;  /* 0x000000ffff397224 */ /* 0x000fe400078e006d */
[----:B-1----:R-:W-:Y:S02]  /*1eb0*/  IMAD.MOV.U32 R60, RZ, RZ, R86 ;  /* 0x000000ffff3c7224 */ /* 0x002fe400078e0056 */
[----:B------:R-:W-:Y:S01]  /*1ec0*/  IMAD.MOV.U32 R61, RZ, RZ, R87 ;  /* 0x000000ffff3d7224 */ /* 0x000fe200078e0057 */
[----:B------:R-:W-:Y:S01]  /*1ed0*/  PRMT R111, RZ, 0x7610, R111 ;  /* 0x00007610ff6f7816 */ /* 0x000fe2000000006f */
[----:B------:R-:W-:Y:S01]  /*1ee0*/  IMAD.WIDE R86, R45, 0x2, R56 ;  /* 0x000000022d567825 */ /* 0x000fe200078e0238 */
[----:B------:R-:W-:-:S03]  /*1ef0*/  PRMT R109, RZ, 0x7610, R109 ;  /* 0x00007610ff6d7816 */ /* 0x000fc6000000006d */
[C---:B------:R-:W-:Y:S01]  /*1f00*/  IMAD.WIDE R84, R45.reuse, 0x2, R60 ;  /* 0x000000022d547825 */ /* 0x040fe200078e023c */
[----:B------:R-:W-:Y:S02]  /*1f10*/  PRMT R107, RZ, 0x7610, R107 ;  /* 0x00007610ff6b7816 */ /* 0x000fe4000000006b */
[----:B------:R0:W4:Y:S01]  /*1f20*/  @!P0 LDG.E.U16 R109, desc[UR14][R86.64] ;  /* 0x0000000e566d8981 */ /* 0x000122000c1e1500 */
[----:B------:R-:W-:-:S03]  /*1f30*/  IMAD.WIDE R88, R45, 0x2, R54 ;  /* 0x000000022d587825 */ /* 0x000fc600078e0236 */
[----:B------:R1:W4:Y:S04]  /*1f40*/  @!P0 LDG.E.U16 R111, desc[UR14][R84.64] ;  /* 0x0000000e546f8981 */ /* 0x000328000c1e1500 */
[----:B------:R1:W4:Y:S01]  /*1f50*/  @!P0 LDG.E.U16 R107, desc[UR14][R88.64] ;  /* 0x0000000e586b8981 */ /* 0x000322000c1e1500 */
[----:B0-----:R-:W-:Y:S02]  /*1f60*/  IMAD.MOV.U32 R86, RZ, RZ, R44 ;  /* 0x000000ffff567224 */ /* 0x001fe400078e002c */
[----:B------:R-:W-:Y:S02]  /*1f70*/  IMAD.MOV.U32 R87, RZ, RZ, R101 ;  /* 0x000000ffff577224 */ /* 0x000fe400078e0065 */
[----:B-1----:R-:W-:Y:S02]  /*1f80*/  IMAD.MOV.U32 R84, RZ, RZ, R122 ;  /* 0x000000ffff547224 */ /* 0x002fe400078e007a */
[--C-:B------:R-:W-:Y:S01]  /*1f90*/  IMAD.MOV.U32 R85, RZ, RZ, R103.reuse ;  /* 0x000000ffff557224 */ /* 0x100fe200078e0067 */
[----:B------:R-:W-:Y:S01]  /*1fa0*/  PRMT R103, RZ, 0x7610, R103 ;  /* 0x00007610ff677816 */ /* 0x000fe20000000067 */
[----:B------:R-:W-:Y:S01]  /*1fb0*/  IMAD.WIDE R122, R45, 0x2, R86 ;  /* 0x000000022d7a7825 */ /* 0x000fe200078e0256 */
[----:B------:R-:W-:-:S03]  /*1fc0*/  PRMT R44, RZ, 0x7610, R44 ;  /* 0x00007610ff2c7816 */ /* 0x000fc6000000002c */
[----:B------:R-:W-:-:S03]  /*1fd0*/  IMAD.WIDE R88, R45, 0x2, R84 ;  /* 0x000000022d587825 */ /* 0x000fc600078e0254 */
[----:B------:R-:W4:Y:S04]  /*1fe0*/  @!P0 LDG.E.U16 R44, desc[UR14][R122.64] ;  /* 0x0000000e7a2c8981 */ /* 0x000f28000c1e1500 */
[----:B------:R-:W4:Y:S01]  /*1ff0*/  @!P0 LDG.E.U16 R103, desc[UR14][R88.64] ;  /* 0x0000000e58678981 */ /* 0x000f22000c1e1500 */
[----:B------:R-:W-:-:S04]  /*2000*/  USHF.L.U32 UR4, UR25, 0x6, URZ ;  /* 0x0000000619047899 */ /* 0x000fc8000800063f */
[----:B------:R-:W-:-:S04]  /*2010*/  ULOP3.LUT UR4, UR4, 0x300, URZ, 0xc0, !UPT ;  /* 0x0000030004047892 */ /* 0x000fc8000f8ec03f */
[----:B------:R-:W-:-:S04]  /*2020*/  ULEA.HI UR4, UR12, UR4, URZ, 0x1c ;  /* 0x000000040c047291 */ /* 0x000fc8000f8fe03f */
[----:B------:R-:W-:Y:S01]  /*2030*/  ULOP3.LUT UR6, UR4, 0x3fff, URZ, 0xc0, !UPT ;  /* 0x00003fff04067892 */ /* 0x000fe2000f8ec03f */
[----:B------:R-:W-:Y:S02]  /*2040*/  UMOV UR5, 0x40000040 ;  /* 0x4000004000057882 */ /* 0x000fe40000000000 */
[----:B------:R-:W-:Y:S01]  /*2050*/  UMOV UR4, UR13 ;  /* 0x0000000d00047c82 */ /* 0x000fe20008000000 */
[----:B------:R-:W-:Y:S01]  /*2060*/  UMOV UR7, 0x40000040 ;  /* 0x4000004000077882 */ /* 0x000fe20000000000 */
[----:B------:R-:W-:Y:S01]  /*2070*/  UIADD3 UR10, UP0, UR6, 0x2, URZ ;  /* 0x00000002060a7890 */ /* 0x000fe2000ff1e03f */
[----:B--2---:R-:W-:Y:S04]  /*2080*/  STS.U16 [R41+UR12+0x4000], R100 ;  /* 0x0040006429007988 */ /* 0x004fe8000800040c */
[----:B---3--:R-:W-:Y:S04]  /*2090*/  STS.U16 [R41+UR12+0x4400], R46 ;  /* 0x0044002e29007988 */ /* 0x008fe8000800040c */
[----:B-----5:R-:W-:Y:S04]  /*20a0*/  STS.U16 [R41+UR12+0x4800], R50 ;  /* 0x0048003229007988 */ /* 0x020fe8000800040c */
[----:B----4-:R-:W-:Y:S04]  /*20b0*/  STS.U16 [R41+UR12+0x4c00], R90 ;  /* 0x004c005a29007988 */ /* 0x010fe8000800040c */
[----:B------:R-:W-:Y:S04]  /*20c0*/  STS.U16 [R41+UR12+0x5000], R120 ;  /* 0x0050007829007988 */ /* 0x000fe8000800040c */
[----:B------:R-:W-:Y:S04]  /*20d0*/  STS.U16 [R41+UR12+0x5400], R118 ;  /* 0x0054007629007988 */ /* 0x000fe8000800040c */
[----:B------:R-:W-:Y:S04]  /*20e0*/  STS.U16 [R41+UR12+0x5800], R116 ;  /* 0x0058007429007988 */ /* 0x000fe8000800040c */
[----:B------:R-:W-:Y:S04]  /*20f0*/  STS.U16 [R41+UR12+0x5c00], R114 ;  /* 0x005c007229007988 */ /* 0x000fe8000800040c */
[----:B------:R-:W-:Y:S04]  /*2100*/  STS.U16 [R41+UR12+0x800], R108 ;  /* 0x0008006c29007988 */ /* 0x000fe8000800040c */
[----:B------:R-:W-:Y:S04]  /*2110*/  STS.U16 [R41+UR12+0x1000], R104 ;  /* 0x0010006829007988 */ /* 0x000fe8000800040c */
[----:B------:R-:W-:Y:S04]  /*2120*/  STS.U16 [R41+UR12], R112 ;  /* 0x0000007029007988 */ /* 0x000fe8000800040c */
[----:B------:R-:W-:Y:S04]  /*2130*/  STS.U16 [R41+UR12+0x400], R110 ;  /* 0x0004006e29007988 */ /* 0x000fe8000800040c */
[----:B------:R-:W-:Y:S04]  /*2140*/  STS.U16 [R41+UR12+0x1800], R2 ;  /* 0x0018000229007988 */ /* 0x000fe8000800040c */
[----:B------:R-:W-:Y:S04]  /*2150*/  STS.U16 [R41+UR12+0x1c00], R0 ;  /* 0x001c000029007988 */ /* 0x000fe8000800040c */
[----:B------:R-:W-:Y:S04]  /*2160*/  STS.U16 [R41+UR12+0x1400], R3 ;  /* 0x0014000329007988 */ /* 0x000fe8000800040c */
[----:B------:R-:W-:Y:S04]  /*2170*/  STS.U16 [R41+UR12+0xc00], R106 ;  /* 0x000c006a29007988 */ /* 0x000fe8000800040c */
[----:B------:R-:W-:Y:S04]  /*2180*/  STS.U16 [R41+UR12+0x2400], R124 ;  /* 0x0024007c29007988 */ /* 0x000fe8000800040c */
[----:B------:R0:W-:Y:S04]  /*2190*/  STS.U16 [R41+UR12+0x2800], R105 ;  /* 0x0028006929007988 */ /* 0x0001e8000800040c */
[----:B------:R-:W-:Y:S04]  /*21a0*/  STS.U16 [R41+UR12+0x2000], R102 ;  /* 0x0020006629007988 */ /* 0x000fe8000800040c */
[----:B------:R-:W-:Y:S04]  /*21b0*/  STS.U16 [R41+UR12+0x3400], R109 ;  /* 0x0034006d29007988 */ /* 0x000fe8000800040c */
[----:B------:R-:W-:Y:S04]  /*21c0*/  STS.U16 [R41+UR12+0x3000], R111 ;  /* 0x0030006f29007988 */ /* 0x000fe8000800040c */
[----:B------:R-:W-:Y:S04]  /*21d0*/  STS.U16 [R41+UR12+0x2c00], R107 ;  /* 0x002c006b29007988 */ /* 0x000fe8000800040c */
[----:B------:R-:W-:Y:S04]  /*21e0*/  STS.U16 [R41+UR12+0x3c00], R44 ;  /* 0x003c002c29007988 */ /* 0x000fe8000800040c */
[----:B------:R1:W-:Y:S01]  /*21f0*/  STS.U16 [R41+UR12+0x3800], R103 ;  /* 0x0038006729007988 */ /* 0x0003e2000800040c */
[----:B------:R2:W-:Y:S06]  /*2200*/  MEMBAR.ALL.CTA ;  /* 0x0000000000007992 */ /* 0x0005ec0000008000 */
[----:B--2---:R-:W2:Y:S02]  /*2210*/  FENCE.VIEW.ASYNC.S ;  /* 0x00000000000073c6 */ /* 0x004ea40000000000 */
[----:B--2---:R-:W-:Y:S06]  /*2220*/  BAR.SYNC.DEFER_BLOCKING 0x0 ;  /* 0x0000000000007b1d */ /* 0x004fec0000010000 */
[----:B------:R-:W-:-:S06]  /*2230*/  WARPGROUP.ARRIVE ;  /* 0x00000000000079c5 */ /* 0x000fcc0000000000 */
[----:B------:R-:W-:Y:S01]  /*2240*/  HGMMA.64x32x16.F32.BF16 R24, gdesc[UR4].tnspA, R24 ;  /* 0x20600000041879f0 */ /* 0x000fe20008701818 */
[----:B------:R-:W-:Y:S02]  /*2250*/  UMOV UR4, URZ ;  /* 0x0000003f00047c82 */ /* 0x000fe40008000000 */
[----:B------:R-:W-:-:S04]  /*2260*/  UIADD3.X UR11, UR4, 0x40000040, URZ, UP0, !UPT ;  /* 0x40000040040b7890 */ /* 0x000fc800087fe43f */
[----:B------:R-:W-:-:S05]  /*2270*/  UIADD3.64 UR18, UR10, 0x2, URZ ;  /* 0x000000020a127897 */ /* 0x000fca000fffe03f */
[----:B------:R-:W-:Y:S01]  /*2280*/  HGMMA.64x32x16.F32.BF16 R24, gdesc[UR8].tnspA, R24 ;  /* 0x20600000081879f0 */ /* 0x000fe20008701818 */
[----:B------:R-:W-:-:S03]  /*2290*/  UIADD3.64 UR22, UR10, 0x4, URZ ;  /* 0x000000040a167897 */ /* 0x000fc6000fffe03f */
[----:B------:R-:W-:Y:S01]  /*22a0*/  HGMMA.64x32x16.F32.BF16 R24, gdesc[UR16].tnspA, R24 ;  /* 0x20600000101879f0 */ /* 0x000fe20008701818 */
[----:B------:R-:W-:-:S05]  /*22b0*/  VIADD R94, R94, 0xffffffff ;  /* 0xffffffff5e5e7836 */ /* 0x000fca0000000000 */
[----:B------:R-:W-:Y:S01]  /*22c0*/  ISETP.NE.U32.AND P0, PT, R94, RZ, PT ;  /* 0x000000ff5e00720c */ /* 0x000fe20003f05070 */
[----:B------:R-:W-:Y:S01]  /*22d0*/  HGMMA.64x32x16.F32.BF16 R24, gdesc[UR20].tnspA, R24, gsb0 ;  /* 0x20600000141879f0 */ /* 0x000fe20008001818 */
[----:B0-----:R-:W-:Y:S01]  /*22e0*/  IMAD.WIDE R104, R43, 0x2, R62 ;  /* 0x000000022b687825 */ /* 0x001fe200078e023e */
[----:B------:R-:W-:-:S03]  /*22f0*/  UIADD3 UR24, UR24, -0x40, URZ ;  /* 0xffffffc018187890 */ /* 0x000fc6000fffe03f */
[----:B------:R-:W-:-:S04]  /*2300*/  IMAD.WIDE R100, R43, 0x2, R86 ;  /* 0x000000022b647825 */ /* 0x000fc800078e0256 */
[----:B-1----:R-:W-:-:S04]  /*2310*/  IMAD.WIDE R102, R43, 0x2, R84 ;  /* 0x000000022b667825 */ /* 0x002fc800078e0254 */
[----:B------:R-:W-:-:S04]  /*2320*/  IMAD.WIDE R108, R43, 0x2, R56 ;  /* 0x000000022b6c7825 */ /* 0x000fc800078e0238 */
[----:B------:R-:W-:-:S04]  /*2330*/  IMAD.WIDE R106, R43, 0x2, R54 ;  /* 0x000000022b6a7825 */ /* 0x000fc800078e0236 */
[----:B------:R-:W-:-:S04]  /*2340*/  IMAD.WIDE R62, R43, 0x2, R58 ;  /* 0x000000022b3e7825 */ /* 0x000fc800078e023a */
[----:B------:R-:W-:Y:S02]  /*2350*/  IMAD.MOV.U32 R44, RZ, RZ, R100 ;  /* 0x000000ffff2c7224 */ /* 0x000fe400078e0064 */
[----:B------:R-:W-:Y:S02]  /*2360*/  IMAD.MOV.U32 R122, RZ, RZ, R102 ;  /* 0x000000ffff7a7224 */ /* 0x000fe400078e0066 */
[----:B------:R-:W-:-:S04]  /*2370*/  IMAD.WIDE R86, R43, 0x2, R60 ;  /* 0x000000022b567825 */ /* 0x000fc800078e023c */
[----:B------:R-:W-:Y:S02]  /*2380*/  IMAD.MOV.U32 R111, RZ, RZ, R108 ;  /* 0x000000ffff6f7224 */ /* 0x000fe400078e006c */
[----:B------:R-:W-:Y:S02]  /*2390*/  IMAD.MOV.U32 R124, RZ, RZ, R106 ;  /* 0x000000ffff7c7224 */ /* 0x000fe400078e006a */
[----:B------:R-:W-:-:S04]  /*23a0*/  IMAD.WIDE R88, R43, 0x2, R64 ;  /* 0x000000022b587825 */ /* 0x000fc800078e0240 */
[----:B------:R-:W-:Y:S02]  /*23b0*/  IMAD.MOV.U32 R113, RZ, RZ, R104 ;  /* 0x000000ffff717224 */ /* 0x000fe400078e0068 */
[----:B------:R-:W-:-:S04]  /*23c0*/  IMAD.WIDE R68, R43, 0x2, R68 ;  /* 0x000000022b447825 */ /* 0x000fc800078e0244 */
[----:B------:R-:W-:-:S04]  /*23d0*/  IMAD.WIDE R70, R43, 0x2, R70 ;  /* 0x000000022b467825 */ /* 0x000fc800078e0246 */
[----:B------:R-:W-:Y:S02]  /*23e0*/  IMAD.MOV.U32 R0, RZ, RZ, R62 ;  /* 0x000000ffff007224 */ /* 0x000fe400078e003e */
[----:B------:R-:W-:-:S04]  /*23f0*/  IMAD.WIDE R74, R43, 0x2, R74 ;  /* 0x000000022b4a7825 */ /* 0x000fc800078e024a */
[----:B------:R-:W-:Y:S01]  /*2400*/  IMAD.WIDE R78, R43, 0x2, R78 ;  /* 0x000000022b4e7825 */ /* 0x000fe200078e024e */
[----:B------:R-:W-:-:S03]  /*2410*/  WARPGROUP.DEPBAR.LE gsb0, 0x0 ;  /* 0x00008000000079c5 */ /* 0x000fc60000010000 */
[----:B------:R-:W-:-:S04]  /*2420*/  IMAD.WIDE R66, R43, 0x2, R66 ;  /* 0x000000022b427825 */ /* 0x000fc800078e0242 */
[----:B------:R-:W-:-:S04]  /*2430*/  IMAD.WIDE R80, R43, 0x2, R80 ;  /* 0x000000022b507825 */ /* 0x000fc800078e0250 */
[----:B------:R-:W-:-:S04]  /*2440*/  IMAD.WIDE R82, R43, 0x2, R82 ;  /* 0x000000022b527825 */ /* 0x000fc800078e0252 */
[----:B------:R-:W-:-:S04]  /*2450*/  IMAD.WIDE R72, R43, 0x2, R72 ;  /* 0x000000022b487825 */ /* 0x000fc800078e0248 */
[----:B------:R-:W-:Y:S01]  /*2460*/  IMAD.WIDE R76, R47, 0x2, R76 ;  /* 0x000000022f4c7825 */ /* 0x000fe200078e024c */
[----:B------:R-:W-:Y:S06]  /*2470*/  @P0 BRA `(.L_x_1) ;  /* 0xfffffff400580947 */ /* 0x000fec000383ffff */
[----:B------:R-:W-:Y:S02]  /*2480*/  F2FP.BF16.F32.PACK_AB R30, R30, R26 ;  /* 0x0000001a1e1e723e */ /* 0x000fe400000010ff */
[----:B------:R-:W-:Y:S02]  /*2490*/  F2FP.BF16.F32.PACK_AB R40, R31, R27 ;  /* 0x0000001b1f28723e */ /* 0x000fe400000010ff */
[----:B------:R-:W-:Y:S02]  /*24a0*/  F2FP.BF16.F32.PACK_AB R26, R29, R25 ;  /* 0x000000191d1a723e */ /* 0x000fe400000010ff */
[----:B------:R-:W-:Y:S02]  /*24b0*/  F2FP.BF16.F32.PACK_AB R41, R39, R35 ;  /* 0x000000232729723e */ /* 0x000fe400000010ff */
[----:B------:R-:W-:Y:S02]  /*24c0*/  F2FP.BF16.F32.PACK_AB R31, R38, R34 ;  /* 0x00000022261f723e */ /* 0x000fe400000010ff */
[----:B------:R-:W-:-:S02]  /*24d0*/  F2FP.BF16.F32.PACK_AB R27, R37, R33 ;  /* 0x00000021251b723e */ /* 0x000fc400000010ff */
[----:B------:R-:W-:Y:S02]  /*24e0*/  F2FP.BF16.F32.PACK_AB R25, R36, R32 ;  /* 0x000000202419723e */ /* 0x000fe400000010ff */
[----:B------:R-:W-:-:S07]  /*24f0*/  F2FP.BF16.F32.PACK_AB R24, R28, R24 ;  /* 0x000000181c18723e */ /* 0x000fce00000010ff */
.L_x_0:
[C---:B------:R-:W-:Y:S01]  /*2500*/  IMAD.SHL.U32 R0, R4.reuse, 0x20, RZ ;  /* 0x0000002004007824 */ /* 0x040fe200078e00ff */
[----:B------:R-:W-:Y:S01]  /*2510*/  BAR.SYNC.DEFER_BLOCKING 0x0 ;  /* 0x0000000000007b1d */ /* 0x000fe20000010000 */
[C---:B------:R-:W-:Y:S01]  /*2520*/  IMAD.SHL.U32 R2, R4.reuse, 0x4, RZ ;  /* 0x0000000404027824 */ /* 0x040fe200078e00ff */
[C---:B------:R-:W-:Y:S02]  /*2530*/  LOP3.LUT R3, R4.reuse, 0x180, RZ, 0xc0, !PT ;  /* 0x0000018004037812 */ /* 0x040fe400078ec0ff */
[----:B------:R-:W-:Y:S02]  /*2540*/  LOP3.LUT R5, R4, 0xc, RZ, 0xc0, !PT ;  /* 0x0000000c04057812 */ /* 0x000fe400078ec0ff */
[----:B------:R-:W-:Y:S02]  /*2550*/  LOP3.LUT R0, R0, 0x60, RZ, 0xc0, !PT ;  /* 0x0000006000007812 */ /* 0x000fe400078ec0ff */
[----:B------:R-:W0:Y:S01]  /*2560*/  LDC R34, c[0x0][0x248] ;  /* 0x00009200ff227b82 */ /* 0x000e220000000800 */
[----:B------:R-:W-:Y:S01]  /*2570*/  LOP3.LUT R2, R2, 0x180, RZ, 0xc0, !PT ;  /* 0x0000018002027812 */ /* 0x000fe200078ec0ff */
[----:B------:R-:W-:Y:S01]  /*2580*/  ULDC UR4, c[0x0][0x244] ;  /* 0x0000910000047ab9 */ /* 0x000fe20000000800 */
[----:B------:R-:W-:Y:S01]  /*2590*/  SHF.R.S32.HI R28, RZ, 0x4, R4 ;  /* 0x00000004ff1c7819 */ /* 0x000fe20000011404 */
[----:B------:R-:W-:Y:S01]  /*25a0*/  IMAD R6, R3, 0x8, R0 ;  /* 0x0000000803067824 */ /* 0x000fe200078e0200 */
[----:B------:R-:W-:Y:S01]  /*25b0*/  SHF.R.U32.HI R3, RZ, 0x2, R3 ;  /* 0x00000002ff037819 */ /* 0x000fe20000011603 */
[----:B------:R-:W-:Y:S01]  /*25c0*/  IMAD R29, R5, 0x2, R2 ;  /* 0x00000002051d7824 */ /* 0x000fe200078e0202 */
[----:B------:R-:W-:Y:S01]  /*25d0*/  SGXT R0, R28, 0x1 ;  /* 0x000000011c00781a */ /* 0x000fe20000000200 */
[----:B------:R-:W-:Y:S01]  /*25e0*/  IMAD.SHL.U32 R4, R4, 0x8, RZ ;  /* 0x0000000804047824 */ /* 0x000fe200078e00ff */
[----:B------:R-:W-:Y:S01]  /*25f0*/  ULDC.64 UR6, c[0x0][0x228] ;  /* 0x00008a0000067ab9 */ /* 0x000fe20000000a00 */
[----:B------:R-:W-:Y:S01]  /*2600*/  IMAD.IADD R29, R6, 0x1, R29 ;  /* 0x00000001061d7824 */ /* 0x000fe200078e021d */
[----:B------:R-:W-:-:S02]  /*2610*/  ISETP.GE.AND P0, PT, R23, UR6, PT ;  /* 0x0000000617007c0c */ /* 0x000fc4000bf06270 */
[----:B------:R-:W-:Y:S02]  /*2620*/  LOP3.LUT R4, R4, 0x3f8, RZ, 0xc0, !PT ;  /* 0x000003f804047812 */ /* 0x000fe400078ec0ff */
[----:B------:R-:W-:Y:S01]  /*2630*/  LOP3.LUT R29, R29, 0x1020, R0, 0x78, !PT ;  /* 0x000010201d1d7812 */ /* 0x000fe200078e7800 */
[----:B------:R-:W-:Y:S01]  /*2640*/  IMAD R0, R23, UR4, RZ ;  /* 0x0000000417007c24 */ /* 0x000fe2000f8e02ff */
[----:B------:R-:W-:Y:S01]  /*2650*/  ULDC.64 UR4, c[0x0][0x220] ;  /* 0x0000880000047ab9 */ /* 0x000fe20000000a00 */
[----:B------:R-:W-:Y:S01]  /*2660*/  IMAD R4, R5, 0x400, R4 ;  /* 0x0000040005047824 */ /* 0x000fe200078e0204 */
[----:B------:R-:W-:Y:S01]  /*2670*/  LOP3.LUT R2, R29, 0x40, RZ, 0x3c, !PT ;  /* 0x000000401d027812 */ /* 0x000fe200078e3cff */
[----:B------:R-:W-:Y:S01]  /*2680*/  STS.64 [R29+UR12], R24 ;  /* 0x000000181d007988 */ /* 0x000fe20008000a0c */
[C---:B------:R-:W-:Y:S02]  /*2690*/  ISETP.LT.AND P5, PT, R7.reuse, UR7, !P0 ;  /* 0x0000000707007c0c */ /* 0x040fe4000c7a1270 */
[----:B------:R-:W-:Y:S01]  /*26a0*/  LOP3.LUT R28, R4, R3, RZ, 0x3c, !PT ;  /* 0x00000003041c7212 */ /* 0x000fe200078e3cff */
[----:B------:R-:W-:Y:S01]  /*26b0*/  STS.64 [R29+UR12+0x200], R26 ;  /* 0x0002001a1d007988 */ /* 0x000fe20008000a0c */
[-C--:B0-----:R-:W-:Y:S01]  /*26c0*/  IMAD R23, R7, R34.reuse, RZ ;  /* 0x0000002207177224 */ /* 0x081fe200078e02ff */
[C---:B------:R-:W-:Y:S01]  /*26d0*/  ISETP.LT.AND P4, PT, R8.reuse, UR7, !P0 ;  /* 0x0000000708007c0c */ /* 0x040fe2000c781270 */
[----:B------:R-:W-:Y:S01]  /*26e0*/  IMAD R8, R8, R34, RZ ;  /* 0x0000002208087224 */ /* 0x000fe200078e02ff */
[----:B------:R0:W-:Y:S01]  /*26f0*/  STS.64 [R2+UR12+0x2000], R30 ;  /* 0x0020001e02007988 */ /* 0x0001e20008000a0c */
[----:B------:R-:W-:-:S02]  /*2700*/  ISETP.LT.AND P6, PT, R9, UR7, !P0 ;  /* 0x0000000709007c0c */ /* 0x000fc4000c7c1270 */
[----:B------:R-:W-:Y:S01]  /*2710*/  ISETP.LT.AND P2, PT, R15, UR7, !P0 ;  /* 0x000000070f007c0c */ /* 0x000fe2000c741270 */
[----:B------:R1:W-:Y:S01]  /*2720*/  STS.64 [R2+UR12+0x2200], R40 ;  /* 0x0022002802007988 */ /* 0x0003e20008000a0c */
[----:B------:R-:W-:Y:S01]  /*2730*/  BAR.SYNC.DEFER_BLOCKING 0x0 ;  /* 0x0000000000007b1d */ /* 0x000fe20000010000 */
[----:B0-----:R-:W-:-:S04]  /*2740*/  LEA R31, P1, R0, UR4, 0x1 ;  /* 0x00000004001f7c11 */ /* 0x001fc8000f8208ff */
[----:B------:R-:W-:Y:S01]  /*2750*/  LEA.HI.X.SX32 R35, R0, UR5, 0x1, P1 ;  /* 0x0000000500237c11 */ /* 0x000fe200088f0eff */
[-C--:B------:R-:W-:Y:S01]  /*2760*/  IMAD R0, R9, R34.reuse, RZ ;  /* 0x0000002209007224 */ /* 0x080fe200078e02ff */
[CC--:B-1----:R-:W-:Y:S02]  /*2770*/  LEA R2, P1, R23.reuse, R31.reuse, 0x1 ;  /* 0x0000001f17027211 */ /* 0x0c2fe400078208ff */
[----:B------:R-:W-:Y:S02]  /*2780*/  LEA R4, P3, R8, R31, 0x1 ;  /* 0x0000001f08047211 */ /* 0x000fe400078608ff */
[-C--:B------:R-:W-:Y:S01]  /*2790*/  LEA.HI.X.SX32 R3, R23, R35.reuse, 0x1, P1 ;  /* 0x0000002317037211 */ /* 0x080fe200008f0eff */
[----:B------:R-:W-:Y:S01]  /*27a0*/  IMAD R23, R34, 0x40, R23 ;  /* 0x0000004022177824 */ /* 0x000fe200078e0217 */
[----:B------:R-:W-:Y:S02]  /*27b0*/  LEA.HI.X.SX32 R5, R8, R35, 0x1, P3 ;  /* 0x0000002308057211 */ /* 0x000fe400018f0eff */
[C---:B------:R-:W-:Y:S01]  /*27c0*/  ISETP.LT.AND P3, PT, R10.reuse, UR7, !P0 ;  /* 0x000000070a007c0c */ /* 0x040fe2000c761270 */
[----:B------:R-:W-:Y:S01]  /*27d0*/  IMAD R10, R10, R34, RZ ;  /* 0x000000220a0a7224 */ /* 0x000fe200078e02ff */
[----:B------:R-:W-:Y:S01]  /*27e0*/  ISETP.LT.AND P1, PT, R16, UR7, !P0 ;  /* 0x0000000710007c0c */ /* 0x000fe2000c721270 */
[----:B------:R-:W0:Y:S04]  /*27f0*/  LDS.64 R32, [R28+UR12] ;  /* 0x0000000c1c207984 */ /* 0x000e280008000a00 */
[----:B------:R-:W1:Y:S04]  /*2800*/  LDS.64 R24, [R28+UR12+0x400] ;  /* 0x0004000c1c187984 */ /* 0x000e680008000a00 */
[----:B------:R-:W2:Y:S04]  /*2810*/  LDS.64 R26, [R28+UR12+0x800] ;  /* 0x0008000c1c1a7984 */ /* 0x000ea80008000a00 */
[----:B------:R-:W3:Y:S04]  /*2820*/  LDS.64 R28, [R28+UR12+0xc00] ;  /* 0x000c000c1c1c7984 */ /* 0x000ee80008000a00 */
[----:B0-----:R0:W-:Y:S01]  /*2830*/  @P5 STG.E.U16 desc[UR14][R2.64], R32 ;  /* 0x0000002002005986 */ /* 0x0011e2000c10150e */
[----:B------:R-:W-:-:S04]  /*2840*/  LEA R6, P5, R0, R31, 0x1 ;  /* 0x0000001f00067211 */ /* 0x000fc800078a08ff */
[----:B------:R-:W-:Y:S01]  /*2850*/  LEA.HI.X.SX32 R7, R0, R35, 0x1, P5 ;  /* 0x0000002300077211 */ /* 0x000fe200028f0eff */
[C---:B------:R-:W-:Y:S01]  /*2860*/  IMAD R0, R11.reuse, R34, RZ ;  /* 0x000000220b007224 */ /* 0x040fe200078e02ff */
[----:B------:R-:W-:Y:S02]  /*2870*/  ISETP.LT.AND P5, PT, R11, UR7, !P0 ;  /* 0x000000070b007c0c */ /* 0x000fe4000c7a1270 */
[----:B0-----:R-:W-:-:S05]  /*2880*/  PRMT R3, R32, 0x7632, R3 ;  /* 0x0000763220037816 */ /* 0x001fca0000000003 */
[----:B------:R0:W-:Y:S01]  /*2890*/  @P4 STG.E.U16 desc[UR14][R4.64], R3 ;  /* 0x0000000304004986 */ /* 0x0001e2000c10150e */
[----:B------:R-:W-:-:S03]  /*28a0*/  LEA R8, P4, R10, R31, 0x1 ;  /* 0x0000001f0a087211 */ /* 0x000fc600078808ff */
[----:B------:R4:W-:Y:S01]  /*28b0*/  @P6 STG.E.U16 desc[UR14][R6.64], R33 ;  /* 0x0000002106006986 */ /* 0x0009e2000c10150e */
[----:B------:R-:W-:Y:S02]  /*28c0*/  LEA.HI.X.SX32 R9, R10, R35, 0x1, P4 ;  /* 0x000000230a097211 */ /* 0x000fe400020f0eff */
[C---:B------:R-:W-:Y:S01]  /*28d0*/  ISETP.LT.AND P4, PT, R12.reuse, UR7, !P0 ;  /* 0x000000070c007c0c */ /* 0x040fe2000c781270 */
[-C--:B------:R-:W-:Y:S01]  /*28e0*/  IMAD R12, R12, R34.reuse, RZ ;  /* 0x000000220c0c7224 */ /* 0x080fe200078e02ff */
[C---:B------:R-:W-:Y:S02]  /*28f0*/  LEA R2, P6, R0.reuse, R31, 0x1 ;  /* 0x0000001f00027211 */ /* 0x040fe400078c08ff */
[----:B0-----:R-:W-:Y:S02]  /*2900*/  PRMT R5, R33, 0x7632, R5 ;  /* 0x0000763221057816 */ /* 0x001fe40000000005 */
[----:B------:R-:W-:Y:S01]  /*2910*/  LEA.HI.X.SX32 R3, R0, R35, 0x1, P6 ;  /* 0x0000002300037211 */ /* 0x000fe200030f0eff */
[C---:B------:R-:W-:Y:S01]  /*2920*/  IMAD R0, R13.reuse, R34, RZ ;  /* 0x000000220d007224 */ /* 0x040fe200078e02ff */
[----:B------:R-:W-:Y:S01]  /*2930*/  LEA R4, P6, R12, R31, 0x1 ;  /* 0x0000001f0c047211 */ /* 0x000fe200078c08ff */
[----:B------:R0:W-:Y:S01]  /*2940*/  @P3 STG.E.U16 desc[UR14][R8.64], R5 ;  /* 0x0000000508003986 */ /* 0x0001e2000c10150e */
[----:B------:R-:W-:-:S03]  /*2950*/  ISETP.LT.AND P3, PT, R13, UR7, !P0 ;  /* 0x000000070d007c0c */ /* 0x000fc6000c761270 */
[----:B-1----:R1:W-:Y:S01]  /*2960*/  @P5 STG.E.U16 desc[UR14][R2.64], R24 ;  /* 0x0000001802005986 */ /* 0x0023e2000c10150e */
[----:B----4-:R-:W-:-:S04]  /*2970*/  LEA R6, P5, R0, R31, 0x1 ;  /* 0x0000001f00067211 */ /* 0x010fc800078a08ff */
[-C--:B------:R-:W-:Y:S01]  /*2980*/  LEA.HI.X.SX32 R7, R0, R35.reuse, 0x1, P5 ;  /* 0x0000002300077211 */ /* 0x080fe200028f0eff */
[----:B------:R-:W-:Y:S01]  /*2990*/  IMAD R0, R34, 0x8, R23 ;  /* 0x0000000822007824 */ /* 0x000fe200078e0217 */
[----:B------:R-:W-:Y:S02]  /*29a0*/  ISETP.LT.AND P5, PT, R17, UR7, !P0 ;  /* 0x0000000711007c0c */ /* 0x000fe4000c7a1270 */
[----:B0-----:R-:W-:Y:S01]  /*29b0*/  LEA.HI.X.SX32 R5, R12, R35, 0x1, P6 ;  /* 0x000000230c057211 */ /* 0x001fe200030f0eff */
[----:B------:R-:W-:Y:S01]  /*29c0*/  IMAD R11, R34, 0x8, R0 ;  /* 0x00000008220b7824 */ /* 0x000fe200078e0200 */
[C---:B------:R-:W-:Y:S01]  /*29d0*/  ISETP.LT.AND P6, PT, R14.reuse, UR7, !P0 ;  /* 0x000000070e007c0c */ /* 0x040fe2000c7c1270 */
[----:B------:R-:W-:Y:S01]  /*29e0*/  IMAD R14, R14, R34, RZ ;  /* 0x000000220e0e7224 */ /* 0x000fe200078e02ff */
[----:B-1----:R-:W-:-:S05]  /*29f0*/  PRMT R3, R24, 0x7632, R3 ;  /* 0x0000763218037816 */ /* 0x002fca0000000003 */
[----:B------:R0:W-:Y:S01]  /*2a00*/  @P4 STG.E.U16 desc[UR14][R4.64], R3 ;  /* 0x0000000304004986 */ /* 0x0001e2000c10150e */
[----:B------:R-:W-:-:S03]  /*2a10*/  LEA R8, P4, R14, R31, 0x1 ;  /* 0x0000001f0e087211 */ /* 0x000fc600078808ff */
[----:B------:R2:W-:Y:S01]  /*2a20*/  @P3 STG.E.U16 desc[UR14][R6.64], R25 ;  /* 0x0000001906003986 */ /* 0x0005e2000c10150e */
[----:B------:R-:W-:Y:S02]  /*2a30*/  LEA.HI.X.SX32 R9, R14, R35, 0x1, P4 ;  /* 0x000000230e097211 */ /* 0x000fe400020f0eff */
[----:B------:R-:W-:Y:S02]  /*2a40*/  LEA R2, P3, R23, R31, 0x1 ;  /* 0x0000001f17027211 */ /* 0x000fe400078608ff */
[----:B------:R-:W-:Y:S02]  /*2a50*/  ISETP.LT.AND P4, PT, R18, UR7, !P0 ;  /* 0x0000000712007c0c */ /* 0x000fe4000c781270 */
[----:B0-----:R-:W-:Y:S02]  /*2a60*/  PRMT R5, R25, 0x7632, R5 ;  /* 0x0000763219057816 */ /* 0x001fe40000000005 */
[----:B------:R-:W-:Y:S02]  /*2a70*/  LEA.HI.X.SX32 R3, R23, R35, 0x1, P3 ;  /* 0x0000002317037211 */ /* 0x000fe400018f0eff */
[----:B--2---:R-:W-:Y:S01]  /*2a80*/  PRMT R7, R26, 0x7632, R7 ;  /* 0x000076321a077816 */ /* 0x004fe20000000007 */
[----:B------:R0:W-:Y:S01]  /*2a90*/  @P6 STG.E.U16 desc[UR14][R8.64], R5 ;  /* 0x0000000508006986 */ /* 0x0001e2000c10150e */
[----:B------:R-:W-:-:S02]  /*2aa0*/  LEA R4, P6, R0, R31, 0x1 ;  /* 0x0000001f00047211 */ /* 0x000fc400078c08ff */
[----:B------:R-:W-:Y:S01]  /*2ab0*/  ISETP.LT.AND P3, PT, R19, UR7, !P0 ;  /* 0x0000000713007c0c */ /* 0x000fe2000c761270 */
[----:B------:R-:W-:Y:S01]  /*2ac0*/  @P2 STG.E.U16 desc[UR14][R2.64], R26 ;  /* 0x0000001a02002986 */ /* 0x000fe2000c10150e */
[----:B0-----:R-:W-:Y:S01]  /*2ad0*/  LEA.HI.X.SX32 R5, R0, R35, 0x1, P6 ;  /* 0x0000002300057211 */ /* 0x001fe200030f0eff */
[----:B------:R-:W-:-:S04]  /*2ae0*/  IMAD R0, R34, 0x8, R11 ;  /* 0x0000000822007824 */ /* 0x000fc800078e020b */
[C---:B------:R-:W-:Y:S01]  /*2af0*/  IMAD R12, R34.reuse, 0x8, R0 ;  /* 0x00000008220c7824 */ /* 0x040fe200078e0200 */
[----:B------:R0:W-:Y:S01]  /*2b00*/  @P1 STG.E.U16 desc[UR14][R4.64], R7 ;  /* 0x0000000704001986 */ /* 0x0001e2000c10150e */
[CC--:B------:R-:W-:Y:S02]  /*2b10*/  LEA R6, P1, R11.reuse, R31.reuse, 0x1 ;  /* 0x0000001f0b067211 */ /* 0x0c0fe400078208ff */
[----:B------:R-:W-:Y:S01]  /*2b20*/  IMAD R13, R34, 0x8, R12 ;  /* 0x00000008220d7824 */ /* 0x000fe200078e020c */
[-C--:B------:R-:W-:Y:S02]  /*2b30*/  LEA R8, P2, R0, R31.reuse, 0x1 ;  /* 0x0000001f00087211 */ /* 0x080fe400078408ff */
[----:B------:R-:W-:Y:S01]  /*2b40*/  LEA R10, P6, R12, R31, 0x1 ;  /* 0x0000001f0c0a7211 */ /* 0x000fe200078c08ff */
[----:B------:R-:W-:Y:S01]  /*2b50*/  IMAD R14, R34, 0x8, R13 ;  /* 0x00000008220e7824 */ /* 0x000fe200078e020d */
[-C--:B------:R-:W-:Y:S02]  /*2b60*/  LEA.HI.X.SX32 R9, R0, R35.reuse, 0x1, P2 ;  /* 0x0000002300097211 */ /* 0x080fe400010f0eff */
[----:B------:R-:W-:Y:S01]  /*2b70*/  ISETP.LT.AND P2, PT, R20, UR7, !P0 ;  /* 0x0000000714007c0c */ /* 0x000fe2000c741270 */
[----:B------:R-:W-:Y:S01]  /*2b80*/  IMAD R0, R34, 0x8, R14 ;  /* 0x0000000822007824 */ /* 0x000fe200078e020e */
[----:B0-----:R-:W-:-:S02]  /*2b90*/  LEA.HI.X.SX32 R7, R11, R35, 0x1, P1 ;  /* 0x000000230b077211 */ /* 0x001fc400008f0eff */
[----:B------:R-:W-:Y:S02]  /*2ba0*/  LEA.HI.X.SX32 R11, R12, R35, 0x1, P6 ;  /* 0x000000230c0b7211 */ /* 0x000fe400030f0eff */
[CC--:B------:R-:W-:Y:S01]  /*2bb0*/  LEA R2, P6, R13.reuse, R31.reuse, 0x1 ;  /* 0x0000001f0d027211 */ /* 0x0c0fe200078c08ff */
[----:B------:R3:W-:Y:S01]  /*2bc0*/  @P5 STG.E.U16 desc[UR14][R6.64], R27 ;  /* 0x0000001b06005986 */ /* 0x0007e2000c10150e */
[C---:B------:R-:W-:Y:S02]  /*2bd0*/  LEA R4, P1, R14.reuse, R31, 0x1 ;  /* 0x0000001f0e047211 */ /* 0x040fe400078208ff */
[-C--:B------:R-:W-:Y:S02]  /*2be0*/  LEA.HI.X.SX32 R3, R13, R35.reuse, 0x1, P6 ;  /* 0x000000230d037211 */ /* 0x080fe400030f0eff */
[----:B------:R-:W-:Y:S02]  /*2bf0*/  LEA.HI.X.SX32 R5, R14, R35, 0x1, P1 ;  /* 0x000000230e057211 */ /* 0x000fe400008f0eff */
[----:B------:R-:W-:-:S02]  /*2c00*/  LEA R12, P6, R0, R31, 0x1 ;  /* 0x0000001f000c7211 */ /* 0x000fc400078c08ff */
[----:B------:R-:W-:Y:S02]  /*2c10*/  ISETP.LT.AND P1, PT, R21, UR7, !P0 ;  /* 0x0000000715007c0c */ /* 0x000fe4000c721270 */
[----:B------:R-:W-:Y:S02]  /*2c20*/  ISETP.LT.AND P0, PT, R22, UR7, !P0 ;  /* 0x0000000716007c0c */ /* 0x000fe4000c701270 */
[----:B------:R-:W-:Y:S02]  /*2c30*/  LEA.HI.X.SX32 R13, R0, R35, 0x1, P6 ;  /* 0x00000023000d7211 */ /* 0x000fe400030f0eff */
[----:B------:R-:W-:Y:S02]  /*2c40*/  PRMT R0, R27, 0x7632, R0 ;  /* 0x000076321b007816 */ /* 0x000fe40000000000 */
[----:B---3--:R-:W-:-:S03]  /*2c50*/  PRMT R7, R28, 0x7632, R7 ;  /* 0x000076321c077816 */ /* 0x008fc60000000007 */
[----:B------:R0:W-:Y:S04]  /*2c60*/  @P4 STG.E.U16 desc[UR14][R8.64], R0 ;  /* 0x0000000008004986 */ /* 0x0001e8000c10150e */
[----:B------:R0:W-:Y:S04]  /*2c70*/  @P3 STG.E.U16 desc[UR14][R10.64], R28 ;  /* 0x0000001c0a003986 */ /* 0x0001e8000c10150e */
[----:B------:R0:W-:Y:S04]  /*2c80*/  @P2 STG.E.U16 desc[UR14][R2.64], R7 ;  /* 0x0000000702002986 */ /* 0x0001e8000c10150e */
[----:B------:R0:W-:Y:S01]  /*2c90*/  @P1 STG.E.U16 desc[UR14][R4.64], R29 ;  /* 0x0000001d04001986 */ /* 0x0001e2000c10150e */
[----:B------:R-:W-:Y:S05]  /*2ca0*/  @!P0 EXIT ;  /* 0x000000000000894d */ /* 0x000fea0003800000 */
[----:B------:R-:W-:-:S05]  /*2cb0*/  PRMT R6, R29, 0x7632, R6 ;  /* 0x000076321d067816 */ /* 0x000fca0000000006 */
[----:B------:R-:W-:Y:S01]  /*2cc0*/  STG.E.U16 desc[UR14][R12.64], R6 ;  /* 0x000000060c007986 */ /* 0x000fe2000c10150e */
[----:B------:R-:W-:Y:S05]  /*2cd0*/  EXIT ;  /* 0x000000000000794d */ /* 0x000fea0003800000 */
.L_x_2:
[----:B------:R-:W-:-:S00]  /*2ce0*/  BRA `(.L_x_2) ;  /* 0xfffffffc00fc7947 */ /* 0x000fc0000383ffff */
[----:B------:R-:W-:-:S00]  /*2cf0*/  NOP ;  /* 0x0000000000007918 */ /* 0x000fc00000000000 */
        /* <DEDUP_REMOVED lines=8> */
.L_x_3:


//--------------------- .nv.shared.matmul_kernel  --------------------------
	.section	.nv.shared.matmul_kernel,"aw",@nobits
	.sectionflags	@""
	.align	16
	.zero		1024


//--------------------- .nv.shared.reserved.0     --------------------------
	.section	.nv.shared.reserved.0,"aw",@nobits
	.weak		__nv_reservedSMEM_offset_0_alias
	.size		__nv_reservedSMEM_offset_0_alias, 0, 0
	.other		__nv_reservedSMEM_offset_0_alias,@"STO_CUDA_RESERVED_SHARED STV_DEFAULT"
__nv_reservedSMEM_offset_0_alias:
	.zero		0


//--------------------- .nv.constant0.matmul_kernel --------------------------
	.section	.nv.constant0.matmul_kernel,"a",@progbits
	.sectionflags	@""
	.align	4
.nv.constant0.matmul_kernel:
	.zero		608


//--------------------- SYMBOLS --------------------------

	.type		.nv.reservedSmem.offset0,@object
	.size		.nv.reservedSmem.offset0,0x4
